def attn_fwd(
    Q,
    K,
    V,
    Out,
    Lse,
    sm_scale,
    stride_qz,
    stride_qh,
    stride_qm,
    stride_qk,
    stride_kz,
    stride_kh,
    stride_kn,
    stride_kk,
    stride_vz,
    stride_vh,
    stride_vn,
    stride_vk,
    stride_oz,
    stride_oh,
    stride_om,
    stride_ok,
    seqlen_q,
    seqlen_k,
    BLOCK_M: tl.constexpr,
    BLOCK_N: tl.constexpr,
    HEAD_DIM: tl.constexpr,
    CAUSAL: tl.constexpr,
):
    start_m = tl.program_id(0)
    off_hz = tl.program_id(1)
    q_off = off_hz * stride_qh
    k_off = off_hz * stride_kh
    v_off = off_hz * stride_vh
    offs_m = start_m * BLOCK_M + tl.arange(0, BLOCK_M)
    offs_d = tl.arange(0, HEAD_DIM)
    offs_n = tl.arange(0, BLOCK_N)
    q_ptrs = Q + q_off + offs_m[:, None] * stride_qm + offs_d[None, :] * stride_qk
    k_ptrs = K + k_off + offs_d[:, None] * stride_kk + offs_n[None, :] * stride_kn
    v_ptrs = V + v_off + offs_n[:, None] * stride_vn + offs_d[None, :] * stride_vk
    m_i = tl.full([BLOCK_M], float("-inf"), dtype=tl.float32)
    l_i = tl.zeros([BLOCK_M], dtype=tl.float32) + 1.0
    acc = tl.zeros([BLOCK_M, HEAD_DIM], dtype=tl.float32)
    q = tl.load(q_ptrs)
    acc, l_i, m_i = _attn_fwd_inner(
        acc,
        l_i,
        m_i,
        q,
        k_ptrs,
        v_ptrs,
        sm_scale,
        stride_kn,
        stride_vn,
        start_m,
        seqlen_k,
        BLOCK_M,
        BLOCK_N,
        HEAD_DIM,
        CAUSAL,
    )
    acc = acc / l_i[:, None]
    lse = m_i + tl.math.log2(l_i) / 1.4426950408889634
    o_ptrs = (
        Out
        + off_hz * stride_oh
        + offs_m[:, None] * stride_om
        + offs_d[None, :] * stride_ok
    )
    tl.store(o_ptrs, acc.to(Out.dtype.element_ty))
    tl.store(Lse + off_hz * seqlen_q + offs_m, lse)

# config = {"BLOCK_M": 128, "BLOCK_N": 32, "HEAD_DIM": 32, "arch": "sm_90", "causal": true, "dtype": "bf16", "num_stages": 4, "num_warps": 8}
# arch = sm_90


// ===== COMPILED SASS (sm_90a) =====

	.target	sm_90a

	.elftype	@"ET_EXEC"


//--------------------- .note.nv.tkinfo           --------------------------
	.section	.note.nv.tkinfo,"",@"SHT_NOTE"
	.sectionflags	@"SHF_NOTE_NV_TKINFO"
	.tkinfo
        /*0018*/ 	.word	0x00000002
        /*0030*/ 	.string	""
        /*0030*/ 	.string	"ptxas"
        /*0030*/ 	.string	"Cuda compilation tools, release 13.0, V13.0.88"
        /*0030*/ 	.string	"Build cuda_13.0.r13.0/compiler.36424714_0"
        /*0030*/ 	.string	"-v  -suppress-debug-info  -lineinfo  -arch sm_90a "



//--------------------- .note.nv.cuinfo           --------------------------
	.section	.note.nv.cuinfo,"",@"SHT_NOTE"
	.sectionflags	@"SHF_NOTE_NV_CUINFO"
        /*0018*/ 	.short	0x0002
        /*001a*/ 	.short	0x005a
        /*001c*/ 	.short	0x0082
	.zero		2


//--------------------- .nv.info                  --------------------------
	.section	.nv.info,"",@"SHT_CUDA_INFO"
	.align	4


	//----- nvinfo : EIATTR_REGCOUNT
	.align		4
        /*0000*/ 	.byte	0x04, 0x2f
        /*0002*/ 	.short	(.L_2 - .L_1)
	.align		4
.L_1:
        /*0004*/ 	.word	index@(attn_fwd)
        /*0008*/ 	.word	0x0000004a


	//----- nvinfo : EIATTR_FRAME_SIZE
	.align		4
.L_2:
        /*000c*/ 	.byte	0x04, 0x11
        /*000e*/ 	.short	(.L_4 - .L_3)
	.align		4
.L_3:
        /*0010*/ 	.word	index@(attn_fwd)
        /*0014*/ 	.word	0x00000000


	//----- nvinfo : EIATTR_MIN_STACK_SIZE
	.align		4
.L_4:
        /*0018*/ 	.byte	0x04, 0x12
        /*001a*/ 	.short	(.L_6 - .L_5)
	.align		4
.L_5:
        /*001c*/ 	.word	index@(attn_fwd)
        /*0020*/ 	.word	0x00000000
.L_6:


//--------------------- .nv.compat                --------------------------
	.section	.nv.compat,"",@"SHT_CUDA_COMPAT_INFO"
	.align	4
        /*0000*/ 	.byte	0x02, 0x09, 0x01, 0x00, 0x02, 0x02, 0x04, 0x00, 0x02, 0x05, 0x05, 0x00, 0x03, 0x07, 0x01, 0x01
        /*0010*/ 	.byte	0x02, 0x03, 0x00, 0x00, 0x02, 0x06, 0x01, 0x00, 0x04, 0x0b, 0x08, 0x00, 0x00, 0x00, 0x00, 0x00
        /*0020*/ 	.byte	0x00, 0x00, 0x00, 0x00


//--------------------- .nv.info.attn_fwd         --------------------------
	.section	.nv.info.attn_fwd,"",@"SHT_CUDA_INFO"
	.sectionflags	@""
	.align	4


	//----- nvinfo : EIATTR_CUDA_API_VERSION
	.align		4
        /*0000*/ 	.byte	0x04, 0x37
        /*0002*/ 	.short	(.L_8 - .L_7)
.L_7:
        /*0004*/ 	.word	0x00000082


	//----- nvinfo : EIATTR_KPARAM_INFO
	.align		4
.L_8:
        /*0008*/ 	.byte	0x04, 0x17
        /*000a*/ 	.short	(.L_10 - .L_9)
.L_9:
        /*000c*/ 	.word	0x00000000
        /*0010*/ 	.short	0x0019
        /*0012*/ 	.short	0x0080
        /*0014*/ 	.byte	0x00, 0xf4, 0x21, 0x00


	//----- nvinfo : EIATTR_KPARAM_INFO
	.align		4
.L_10:
        /*0018*/ 	.byte	0x04, 0x17
        /*001a*/ 	.short	(.L_12 - .L_11)
.L_11:
        /*001c*/ 	.word	0x00000000
        /*0020*/ 	.short	0x0018
        /*0022*/ 	.short	0x0078
        /*0024*/ 	.byte	0x00, 0xf4, 0x21, 0x00


	//----- nvinfo : EIATTR_KPARAM_INFO
	.align		4
.L_12:
        /*0028*/ 	.byte	0x04, 0x17
        /*002a*/ 	.short	(.L_14 - .L_13)
.L_13:
        /*002c*/ 	.word	0x00000000
        /*0030*/ 	.short	0x0017
        /*0032*/ 	.short	0x0070
        /*0034*/ 	.byte	0x00, 0xf0, 0x11, 0x00


	//----- nvinfo : EIATTR_KPARAM_INFO
	.align		4
.L_14:
        /*0038*/ 	.byte	0x04, 0x17
        /*003a*/ 	.short	(.L_16 - .L_15)
.L_15:
        /*003c*/ 	.word	0x00000000
        /*0040*/ 	.short	0x0016
        /*0042*/ 	.short	0x006c
        /*0044*/ 	.byte	0x00, 0xf0, 0x11, 0x00


	//----- nvinfo : EIATTR_KPARAM_INFO
	.align		4
.L_16:
        /*0048*/ 	.byte	0x04, 0x17
        /*004a*/ 	.short	(.L_18 - .L_17)
.L_17:
        /*004c*/ 	.word	0x00000000
        /*0050*/ 	.short	0x0015
        /*0052*/ 	.short	0x0068
        /*0054*/ 	.byte	0x00, 0xf0, 0x11, 0x00


	//----- nvinfo : EIATTR_KPARAM_INFO
	.align		4
.L_18:
        /*0058*/ 	.byte	0x04, 0x17
        /*005a*/ 	.short	(.L_20 - .L_19)
.L_19:
        /*005c*/ 	.word	0x00000000
        /*0060*/ 	.short	0x0014
        /*0062*/ 	.short	0x0064
        /*0064*/ 	.byte	0x00, 0xf0, 0x11, 0x00


	//----- nvinfo : EIATTR_KPARAM_INFO
	.align		4
.L_20:
        /*0068*/ 	.byte	0x04, 0x17
        /*006a*/ 	.short	(.L_22 - .L_21)
.L_21:
        /*006c*/ 	.word	0x00000000
        /*0070*/ 	.short	0x0013
        /*0072*/ 	.short	0x0060
        /*0074*/ 	.byte	0x00, 0xf0, 0x11, 0x00


	//----- nvinfo : EIATTR_KPARAM_INFO
	.align		4
.L_22:
        /*0078*/ 	.byte	0x04, 0x17
        /*007a*/ 	.short	(.L_24 - .L_23)
.L_23:
        /*007c*/ 	.word	0x00000000
        /*0080*/ 	.short	0x0012
        /*0082*/ 	.short	0x005c
        /*0084*/ 	.byte	0x00, 0xf0, 0x11, 0x00


	//----- nvinfo : EIATTR_KPARAM_INFO
	.align		4
.L_24:
        /*0088*/ 	.byte	0x04, 0x17
        /*008a*/ 	.short	(.L_26 - .L_25)
.L_25:
        /*008c*/ 	.word	0x00000000
        /*0090*/ 	.short	0x0011
        /*0092*/ 	.short	0x0058
        /*0094*/ 	.byte	0x00, 0xf0, 0x11, 0x00


	//----- nvinfo : EIATTR_KPARAM_INFO
	.align		4
.L_26:
        /*0098*/ 	.byte	0x04, 0x17
        /*009a*/ 	.short	(.L_28 - .L_27)
.L_27:
        /*009c*/ 	.word	0x00000000
        /*00a0*/ 	.short	0x0010
        /*00a2*/ 	.short	0x0054
        /*00a4*/ 	.byte	0x00, 0xf0, 0x11, 0x00


	//----- nvinfo : EIATTR_KPARAM_INFO
	.align		4
.L_28:
        /*00a8*/ 	.byte	0x04, 0x17
        /*00aa*/ 	.short	(.L_30 - .L_29)
.L_29:
        /*00ac*/ 	.word	0x00000000
        /*00b0*/ 	.short	0x000f
        /*00b2*/ 	.short	0x0050
        /*00b4*/ 	.byte	0x00, 0xf0, 0x11, 0x00


	//----- nvinfo : EIATTR_KPARAM_INFO
	.align		4
.L_30:
        /*00b8*/ 	.byte	0x04, 0x17
        /*00ba*/ 	.short	(.L_32 - .L_31)
.L_31:
        /*00bc*/ 	.word	0x00000000
        /*00c0*/ 	.short	0x000e
        /*00c2*/ 	.short	0x004c
        /*00c4*/ 	.byte	0x00, 0xf0, 0x11, 0x00


	//----- nvinfo : EIATTR_KPARAM_INFO
	.align		4
.L_32:
        /*00c8*/ 	.byte	0x04, 0x17
        /*00ca*/ 	.short	(.L_34 - .L_33)
.L_33:
        /*00cc*/ 	.word	0x00000000
        /*00d0*/ 	.short	0x000d
        /*00d2*/ 	.short	0x0048
        /*00d4*/ 	.byte	0x00, 0xf0, 0x11, 0x00


	//----- nvinfo : EIATTR_KPARAM_INFO
	.align		4
.L_34:
        /*00d8*/ 	.byte	0x04, 0x17
        /*00da*/ 	.short	(.L_36 - .L_35)
.L_35:
        /*00dc*/ 	.word	0x00000000
        /*00e0*/ 	.short	0x000c
        /*00e2*/ 	.short	0x0044
        /*00e4*/ 	.byte	0x00, 0xf0, 0x11, 0x00


	//----- nvinfo : EIATTR_KPARAM_INFO
	.align		4
.L_36:
        /*00e8*/ 	.byte	0x04, 0x17
        /*00ea*/ 	.short	(.L_38 - .L_37)
.L_37:
        /*00ec*/ 	.word	0x00000000
        /*00f0*/ 	.short	0x000b
        /*00f2*/ 	.short	0x0040
        /*00f4*/ 	.byte	0x00, 0xf0, 0x11, 0x00


	//----- nvinfo : EIATTR_KPARAM_INFO
	.align		4
.L_38:
        /*00f8*/ 	.byte	0x04, 0x17
        /*00fa*/ 	.short	(.L_40 - .L_39)
.L_39:
        /*00fc*/ 	.word	0x00000000
        /*0100*/ 	.short	0x000a
        /*0102*/ 	.short	0x003c
        /*0104*/ 	.byte	0x00, 0xf0, 0x11, 0x00


	//----- nvinfo : EIATTR_KPARAM_INFO
	.align		4
.L_40:
        /*0108*/ 	.byte	0x04, 0x17
        /*010a*/ 	.short	(.L_42 - .L_41)
.L_41:
        /*010c*/ 	.word	0x00000000
        /*0110*/ 	.short	0x0009
        /*0112*/ 	.short	0x0038
        /*0114*/ 	.byte	0x00, 0xf0, 0x11, 0x00


	//----- nvinfo : EIATTR_KPARAM_INFO
	.align		4
.L_42:
        /*0118*/ 	.byte	0x04, 0x17
        /*011a*/ 	.short	(.L_44 - .L_43)
.L_43:
        /*011c*/ 	.word	0x00000000
        /*0120*/ 	.short	0x0008
        /*0122*/ 	.short	0x0034
        /*0124*/ 	.byte	0x00, 0xf0, 0x11, 0x00


	//----- nvinfo : EIATTR_KPARAM_INFO
	.align		4
.L_44:
        /*0128*/ 	.byte	0x04, 0x17
        /*012a*/ 	.short	(.L_46 - .L_45)
.L_45:
        /*012c*/ 	.word	0x00000000
        /*0130*/ 	.short	0x0007
        /*0132*/ 	.short	0x0030
        /*0134*/ 	.byte	0x00, 0xf0, 0x11, 0x00


	//----- nvinfo : EIATTR_KPARAM_INFO
	.align		4
.L_46:
        /*0138*/ 	.byte	0x04, 0x17
        /*013a*/ 	.short	(.L_48 - .L_47)
.L_47:
        /*013c*/ 	.word	0x00000000
        /*0140*/ 	.short	0x0006
        /*0142*/ 	.short	0x002c
        /*0144*/ 	.byte	0x00, 0xf0, 0x11, 0x00


	//----- nvinfo : EIATTR_KPARAM_INFO
	.align		4
.L_48:
        /*0148*/ 	.byte	0x04, 0x17
        /*014a*/ 	.short	(.L_50 - .L_49)
.L_49:
        /*014c*/ 	.word	0x00000000
        /*0150*/ 	.short	0x0005
        /*0152*/ 	.short	0x0028
        /*0154*/ 	.byte	0x00, 0xf0, 0x11, 0x00


	//----- nvinfo : EIATTR_KPARAM_INFO
	.align		4
.L_50:
        /*0158*/ 	.byte	0x04, 0x17
        /*015a*/ 	.short	(.L_52 - .L_51)
.L_51:
        /*015c*/ 	.word	0x00000000
        /*0160*/ 	.short	0x0004
        /*0162*/ 	.short	0x0020
        /*0164*/ 	.byte	0x00, 0xf4, 0x21, 0x00


	//----- nvinfo : EIATTR_KPARAM_INFO
	.align		4
.L_52:
        /*0168*/ 	.byte	0x04, 0x17
        /*016a*/ 	.short	(.L_54 - .L_53)
.L_53:
        /*016c*/ 	.word	0x00000000
        /*0170*/ 	.short	0x0003
        /*0172*/ 	.short	0x0018
        /*0174*/ 	.byte	0x00, 0xf4, 0x21, 0x00


	//----- nvinfo : EIATTR_KPARAM_INFO
	.align		4
.L_54:
        /*0178*/ 	.byte	0x04, 0x17
        /*017a*/ 	.short	(.L_56 - .L_55)
.L_55:
        /*017c*/ 	.word	0x00000000
        /*0180*/ 	.short	0x0002
        /*0182*/ 	.short	0x0010
        /*0184*/ 	.byte	0x00, 0xf4, 0x21, 0x00


	//----- nvinfo : EIATTR_KPARAM_INFO
	.align		4
.L_56:
        /*0188*/ 	.byte	0x04, 0x17
        /*018a*/ 	.short	(.L_58 - .L_57)
.L_57:
        /*018c*/ 	.word	0x00000000
        /*0190*/ 	.short	0x0001
        /*0192*/ 	.short	0x0008
        /*0194*/ 	.byte	0x00, 0xf4, 0x21, 0x00


	//----- nvinfo : EIATTR_KPARAM_INFO
	.align		4
.L_58:
        /*0198*/ 	.byte	0x04, 0x17
        /*019a*/ 	.short	(.L_60 - .L_59)
.L_59:
        /*019c*/ 	.word	0x00000000
        /*01a0*/ 	.short	0x0000
        /*01a2*/ 	.short	0x0000
        /*01a4*/ 	.byte	0x00, 0xf4, 0x21, 0x00


	//----- nvinfo : EIATTR_SPARSE_MMA_MASK
	.align		4
.L_60:
        /*01a8*/ 	.byte	0x03, 0x50
        /*01aa*/ 	.short	0x0000


	//----- nvinfo : EIATTR_MAXREG_COUNT
	.align		4
        /*01ac*/ 	.byte	0x03, 0x1b
        /*01ae*/ 	.short	0x00ff


	//----- nvinfo : EIATTR_NUM_BARRIERS
	.align		4
        /*01b0*/ 	.byte	0x02, 0x4c
        /*01b2*/ 	.byte	0x01
	.zero		1


	//----- nvinfo : EIATTR_MERCURY_ISA_VERSION
	.align		4
        /*01b4*/ 	.byte	0x03, 0x5f
        /*01b6*/ 	.short	0x0101


	//----- nvinfo : EIATTR_COOP_GROUP_MASK_REGIDS
	.align		4
        /*01b8*/ 	.byte	0x04, 0x29
        /*01ba*/ 	.short	(.L_62 - .L_61)


	//   ....[0]....
.L_61:
        /*01bc*/ 	.word	0xffffffff


	//   ....[1]....
        /*01c0*/ 	.word	0xffffffff


	//   ....[2]....
        /*01c4*/ 	.word	0xffffffff


	//   ....[3]....
        /*01c8*/ 	.word	0xffffffff


	//   ....[4]....
        /*01cc*/ 	.word	0xffffffff


	//   ....[5]....
        /*01d0*/ 	.word	0xffffffff


	//   ....[6]....
        /*01d4*/ 	.word	0xffffffff


	//   ....[7]....
        /*01d8*/ 	.word	0xffffffff


	//----- nvinfo : EIATTR_COOP_GROUP_INSTR_OFFSETS
	.align		4
.L_62:
        /*01dc*/ 	.byte	0x04, 0x28
        /*01de*/ 	.short	(.L_64 - .L_63)


	//   ....[0]....
.L_63:
        /*01e0*/ 	.word	0x00001530


	//   ....[1]....
        /*01e4*/ 	.word	0x000016a0


	//   ....[2]....
        /*01e8*/ 	.word	0x000016e0


	//   ....[3]....
        /*01ec*/ 	.word	0x00001750


	//   ....[4]....
        /*01f0*/ 	.word	0x00001d90


	//   ....[5]....
        /*01f4*/ 	.word	0x00001da0


	//   ....[6]....
        /*01f8*/ 	.word	0x00001df0


	//   ....[7]....
        /*01fc*/ 	.word	0x00001e10


	//----- nvinfo : EIATTR_EXIT_INSTR_OFFSETS
	.align		4
.L_64:
        /*0200*/ 	.byte	0x04, 0x1c
        /*0202*/ 	.short	(.L_66 - .L_65)


	//   ....[0]....
.L_65:
        /*0204*/ 	.word	0x00002f70


	//   ....[1]....
        /*0208*/ 	.word	0x00002fa0


	//----- nvinfo : EIATTR_REQNTID
	.align		4
.L_66:
        /*020c*/ 	.byte	0x04, 0x10
        /*020e*/ 	.short	(.L_68 - .L_67)
.L_67:
        /*0210*/ 	.word	0x00000100
        /*0214*/ 	.word	0x00000001
        /*0218*/ 	.word	0x00000001


	//----- nvinfo : EIATTR_CBANK_PARAM_SIZE
	.align		4
.L_68:
        /*021c*/ 	.byte	0x03, 0x19
        /*021e*/ 	.short	0x0088


	//----- nvinfo : EIATTR_PARAM_CBANK
	.align		4
        /*0220*/ 	.byte	0x04, 0x0a
        /*0222*/ 	.short	(.L_70 - .L_69)
	.align		4
.L_69:
        /*0224*/ 	.word	index@(.nv.constant0.attn_fwd)
        /*0228*/ 	.short	0x0210
        /*022a*/ 	.short	0x0088


	//----- nvinfo : EIATTR_SW_WAR
	.align		4
.L_70:
        /*022c*/ 	.byte	0x04, 0x36
        /*022e*/ 	.short	(.L_72 - .L_71)
.L_71:
        /*0230*/ 	.word	0x00000008
.L_72:


//--------------------- .nv.callgraph             --------------------------
	.section	.nv.callgraph,"",@"SHT_CUDA_CALLGRAPH"
	.align	4
	.sectionentsize	8
	.align		4
        /*0000*/ 	.word	0x00000000
	.align		4
        /*0004*/ 	.word	0xffffffff
	.align		4
        /*0008*/ 	.word	0x00000000
	.align		4
        /*000c*/ 	.word	0xfffffffe
	.align		4
        /*0010*/ 	.word	0x00000000
	.align		4
        /*0014*/ 	.word	0xfffffffd
	.align		4
        /*0018*/ 	.word	0x00000000
	.align		4
        /*001c*/ 	.word	0xfffffffc


//--------------------- .nv.constant4             --------------------------
	.section	.nv.constant4,"a",@progbits
	.align	8
	.align		8
.nv.constant4:
        /*0000*/ 	.dword	_$_str


//--------------------- .text.attn_fwd            --------------------------
	.section	.text.attn_fwd,"ax",@progbits
	.align	128
        .global         attn_fwd
        .type           attn_fwd,@function
        .size           attn_fwd,(.L_x_3 - attn_fwd)
        .other          attn_fwd,@"STO_CUDA_ENTRY STV_DEFAULT"
attn_fwd:
.text.attn_fwd:
[----:B------:R-:W-:Y:S08]  /*0000*/  LDC R1, c[0x0][0x28] ;  /* 0x00000a00ff017b82 */ /* 0x000ff00000000800 */
[----:B------:R-:W0:Y:S01]  /*0010*/  S2UR UR6, SR_CTAID.X ;  /* 0x00000000000679c3 */ /* 0x000e220000002500 */
[----:B------:R-:W1:Y:S01]  /*0020*/  S2R R0, SR_TID.X ;  /* 0x0000000000007919 */ /* 0x000e620000002100 */
[----:B------:R-:W-:Y:S01]  /*0030*/  ULDC.64 UR4, c[0x0][0x240] ;  /* 0x0000900000047ab9 */ /* 0x000fe20000000a00 */
[----:B------:R-:W-:-:S05]  /*0040*/  ULDC.64 UR20, c[0x0][0x208] ;  /* 0x0000820000147ab9 */ /* 0x000fca0000000a00 */
[----:B------:R-:W2:Y:S08]  /*0050*/  S2UR UR12, SR_CTAID.Y ;  /* 0x00000000000c79c3 */ /* 0x000eb00000002600 */
[----:B------:R-:W3:Y:S01]  /*0060*/  LDC R32, c[0x0][0x248] ;  /* 0x00009200ff207b82 */ /* 0x000ee20000000800 */
[----:B0-----:R-:W-:-:S07]  /*0070*/  USHF.L.U32 UR6, UR6, 0x7, URZ ;  /* 0x0000000706067899 */ /* 0x001fce000800063f */
[----:B------:R-:W0:Y:S01]  /*0080*/  LDC.64 R20, c[0x0][0x210] ;  /* 0x00008400ff147b82 */ /* 0x000e220000000a00 */
[----:B------:R-:W-:Y:S01]  /*0090*/  IMAD.U32 R3, RZ, RZ, UR6 ;  /* 0x00000006ff037e24 */ /* 0x000fe2000f8e00ff */
[----:B--2---:R-:W-:Y:S01]  /*00a0*/  UIMAD UR4, UR12, UR4, URZ ;  /* 0x000000040c0472a4 */ /* 0x004fe2000f8e023f */
[----:B-1----:R-:W-:-:S03]  /*00b0*/  SHF.R.U32.HI R4, RZ, 0x7, R0 ;  /* 0x00000007ff047819 */ /* 0x002fc60000011600 */
[----:B------:R-:W-:Y:S01]  /*00c0*/  LOP3.LUT R18, R3, 0x7f, R0, 0xf8, !PT ;  /* 0x0000007f03127812 */ /* 0x000fe200078ef800 */
[----:B------:R-:W-:Y:S01]  /*00d0*/  USHF.L.U32 UR7, UR4, 0x1, URZ ;  /* 0x0000000104077899 */ /* 0x000fe2000800063f */
[----:B------:R-:W-:-:S03]  /*00e0*/  SGXT.U32 R4, R4, 0x1 ;  /* 0x000000010404781a */ /* 0x000fc60000000000 */
[----:B------:R-:W-:Y:S01]  /*00f0*/  IMAD R2, R18, UR5, RZ ;  /* 0x0000000512027c24 */ /* 0x000fe2000f8e02ff */
[----:B------:R-:W-:Y:S01]  /*0100*/  UIMAD.WIDE UR4, UR4, 0x2, URZ ;  /* 0x00000002040478a5 */ /* 0x000fe2000f8e023f */
[----:B---3--:R-:W-:Y:S02]  /*0110*/  IMAD R5, R4, R32, RZ ;  /* 0x0000002004057224 */ /* 0x008fe400078e02ff */
[----:B------:R-:W-:Y:S02]  /*0120*/  IMAD.SHL.U32 R3, R2, 0x2, RZ ;  /* 0x0000000202037824 */ /* 0x000fe400078e00ff */
[----:B------:R-:W-:Y:S02]  /*0130*/  IMAD R7, R32, 0x2, R5 ;  /* 0x0000000220077824 */ /* 0x000fe400078e0205 */
[----:B------:R-:W-:Y:S01]  /*0140*/  IMAD.HI R2, R2, 0x2, RZ ;  /* 0x0000000202027827 */ /* 0x000fe200078e02ff */
[----:B0-----:R-:W-:-:S03]  /*0150*/  IADD3 R20, P0, P1, R3, UR7, R20 ;  /* 0x0000000703147c10 */ /* 0x001fc6000f91e014 */
[----:B------:R-:W-:Y:S01]  /*0160*/  IMAD R9, R32, 0x2, R7 ;  /* 0x0000000220097824 */ /* 0x000fe200078e0207 */
[----:B------:R-:W-:Y:S02]  /*0170*/  IADD3.X R30, R2, UR5, R21, P0, P1 ;  /* 0x00000005021e7c10 */ /* 0x000fe400087e2415 */
[-C--:B------:R-:W-:Y:S01]  /*0180*/  LEA R2, P0, R5, R20.reuse, 0x1 ;  /* 0x0000001405027211 */ /* 0x080fe200078008ff */
[C---:B------:R-:W-:Y:S01]  /*0190*/  IMAD R10, R32.reuse, 0x2, R9 ;  /* 0x00000002200a7824 */ /* 0x040fe200078e0209 */
[----:B------:R-:W-:Y:S02]  /*01a0*/  LEA R4, P1, R7, R20, 0x1 ;  /* 0x0000001407047211 */ /* 0x000fe400078208ff */
[----:B------:R-:W-:Y:S01]  /*01b0*/  LEA.HI.X.SX32 R3, R5, R30, 0x1, P0 ;  /* 0x0000001e05037211 */ /* 0x000fe200000f0eff */
[----:B------:R-:W-:Y:S01]  /*01c0*/  IMAD R11, R32, 0x2, R10 ;  /* 0x00000002200b7824 */ /* 0x000fe200078e020a */
[----:B------:R-:W-:Y:S02]  /*01d0*/  LEA R6, P0, R9, R20, 0x1 ;  /* 0x0000001409067211 */ /* 0x000fe400078008ff */
[----:B------:R-:W-:Y:S01]  /*01e0*/  LEA.HI.X.SX32 R5, R7, R30, 0x1, P1 ;  /* 0x0000001e07057211 */ /* 0x000fe200008f0eff */
[----:B------:R0:W2:Y:S01]  /*01f0*/  LDG.E.U16 R19, desc[UR20][R2.64] ;  /* 0x0000001402137981 */ /* 0x0000a2000c1e1500 */
[----:B------:R-:W-:Y:S01]  /*0200*/  LEA R8, P1, R10, R20, 0x1 ;  /* 0x000000140a087211 */ /* 0x000fe200078208ff */
[----:B------:R-:W-:Y:S01]  /*0210*/  IMAD R12, R32, 0x2, R11 ;  /* 0x00000002200c7824 */ /* 0x000fe200078e020b */
[-C--:B------:R-:W-:Y:S01]  /*0220*/  LEA.HI.X.SX32 R7, R9, R30.reuse, 0x1, P0 ;  /* 0x0000001e09077211 */ /* 0x080fe200000f0eff */
[----:B------:R1:W3:Y:S01]  /*0230*/  LDG.E.U16 R21, desc[UR20][R4.64] ;  /* 0x0000001404157981 */ /* 0x0002e2000c1e1500 */
[----:B------:R-:W-:-:S02]  /*0240*/  LEA.HI.X.SX32 R9, R10, R30, 0x1, P1 ;  /* 0x0000001e0a097211 */ /* 0x000fc400008f0eff */
[C---:B------:R-:W-:Y:S01]  /*0250*/  LEA R10, P0, R11.reuse, R20, 0x1 ;  /* 0x000000140b0a7211 */ /* 0x040fe200078008ff */
[----:B------:R-:W-:Y:S01]  /*0260*/  IMAD R13, R32, 0x2, R12 ;  /* 0x00000002200d7824 */ /* 0x000fe200078e020c */
[----:B------:R4:W5:Y:S02]  /*0270*/  LDG.E.U16 R22, desc[UR20][R6.64] ;  /* 0x0000001406167981 */ /* 0x000964000c1e1500 */
[----:B------:R-:W-:Y:S02]  /*0280*/  LEA.HI.X.SX32 R11, R11, R30, 0x1, P0 ;  /* 0x0000001e0b0b7211 */ /* 0x000fe400000f0eff */
[----:B0-----:R-:W-:Y:S01]  /*0290*/  LEA R2, P0, R12, R20, 0x1 ;  /* 0x000000140c027211 */ /* 0x001fe200078008ff */
[----:B------:R-:W-:Y:S01]  /*02a0*/  IMAD R14, R32, 0x2, R13 ;  /* 0x00000002200e7824 */ /* 0x000fe200078e020d */
[----:B------:R0:W5:Y:S02]  /*02b0*/  LDG.E.U16 R23, desc[UR20][R8.64] ;  /* 0x0000001408177981 */ /* 0x000164000c1e1500 */
[----:B------:R-:W-:Y:S01]  /*02c0*/  LEA.HI.X.SX32 R3, R12, R30, 0x1, P0 ;  /* 0x0000001e0c037211 */ /* 0x000fe200000f0eff */
[C---:B------:R-:W-:Y:S01]  /*02d0*/  IMAD R12, R32.reuse, 0x2, R14 ;  /* 0x00000002200c7824 */ /* 0x040fe200078e020e */
[C---:B-1----:R-:W-:Y:S01]  /*02e0*/  LEA R4, P0, R13.reuse, R20, 0x1 ;  /* 0x000000140d047211 */ /* 0x042fe200078008ff */
[----:B------:R1:W3:Y:S03]  /*02f0*/  LDG.E.U16 R24, desc[UR20][R10.64] ;  /* 0x000000140a187981 */ /* 0x0002e6000c1e1500 */
[----:B------:R-:W-:Y:S01]  /*0300*/  LEA.HI.X.SX32 R5, R13, R30, 0x1, P0 ;  /* 0x0000001e0d057211 */ /* 0x000fe200000f0eff */
[----:B------:R-:W-:Y:S01]  /*0310*/  IMAD R13, R32, 0x2, R12 ;  /* 0x00000002200d7824 */ /* 0x000fe200078e020c */
[-C--:B----4-:R-:W-:Y:S01]  /*0320*/  LEA R6, P0, R14, R20.reuse, 0x1 ;  /* 0x000000140e067211 */ /* 0x090fe200078008ff */
[----:B------:R4:W5:Y:S01]  /*0330*/  LDG.E.U16 R25, desc[UR20][R2.64] ;  /* 0x0000001402197981 */ /* 0x000962000c1e1500 */
[----:B0-----:R-:W-:Y:S01]  /*0340*/  LEA R8, P1, R12, R20, 0x1 ;  /* 0x000000140c087211 */ /* 0x001fe200078208ff */
[----:B------:R-:W-:Y:S01]  /*0350*/  IMAD R16, R32, 0x2, R13 ;  /* 0x0000000220107824 */ /* 0x000fe200078e020d */
[----:B------:R-:W-:Y:S01]  /*0360*/  LEA.HI.X.SX32 R7, R14, R30, 0x1, P0 ;  /* 0x0000001e0e077211 */ /* 0x000fe200000f0eff */
[----:B------:R0:W5:Y:S01]  /*0370*/  LDG.E.U16 R26, desc[UR20][R4.64] ;  /* 0x00000014041a7981 */ /* 0x000162000c1e1500 */
[C---:B-1----:R-:W-:Y:S01]  /*0380*/  LEA R10, P0, R13.reuse, R20, 0x1 ;  /* 0x000000140d0a7211 */ /* 0x042fe200078008ff */
[----:B------:R-:W-:Y:S01]  /*0390*/  IMAD R17, R32, 0x2, R16 ;  /* 0x0000000220117824 */ /* 0x000fe200078e0210 */
[-C--:B------:R-:W-:Y:S01]  /*03a0*/  LEA.HI.X.SX32 R9, R12, R30.reuse, 0x1, P1 ;  /* 0x0000001e0c097211 */ /* 0x080fe200008f0eff */
[----:B------:R1:W5:Y:S02]  /*03b0*/  LDG.E.U16 R27, desc[UR20][R6.64] ;  /* 0x00000014061b7981 */ /* 0x000364000c1e1500 */
[C---:B------:R-:W-:Y:S01]  /*03c0*/  IMAD R14, R32.reuse, 0x2, R17 ;  /* 0x00000002200e7824 */ /* 0x040fe200078e0211 */
[----:B------:R-:W-:Y:S01]  /*03d0*/  LEA.HI.X.SX32 R11, R13, R30, 0x1, P0 ;  /* 0x0000001e0d0b7211 */ /* 0x000fe200000f0eff */
[----:B------:R1:W5:Y:S02]  /*03e0*/  LDG.E.U16 R28, desc[UR20][R8.64] ;  /* 0x00000014081c7981 */ /* 0x000364000c1e1500 */
[----:B----4-:R-:W-:Y:S01]  /*03f0*/  IMAD R3, R32, 0x2, R14 ;  /* 0x0000000220037824 */ /* 0x010fe200078e020e */
[----:B------:R-:W-:-:S02]  /*0400*/  LEA R12, P0, R14, R20, 0x1 ;  /* 0x000000140e0c7211 */ /* 0x000fc400078008ff */
[----:B------:R4:W5:Y:S02]  /*0410*/  LDG.E.U16 R11, desc[UR20][R10.64] ;  /* 0x000000140a0b7981 */ /* 0x000964000c1e1500 */
[----:B------:R-:W-:Y:S02]  /*0420*/  LEA.HI.X.SX32 R13, R14, R30, 0x1, P0 ;  /* 0x0000001e0e0d7211 */ /* 0x000fe400000f0eff */
[CC--:B------:R-:W-:Y:S02]  /*0430*/  LEA R14, P1, R3.reuse, R20.reuse, 0x1 ;  /* 0x00000014030e7211 */ /* 0x0c0fe400078208ff */
[----:B------:R-:W-:Y:S01]  /*0440*/  LEA R2, P0, R16, R20, 0x1 ;  /* 0x0000001410027211 */ /* 0x000fe200078008ff */
[----:B------:R4:W5:Y:S01]  /*0450*/  LDG.E.U16 R12, desc[UR20][R12.64] ;  /* 0x000000140c0c7981 */ /* 0x000962000c1e1500 */
[----:B0-----:R-:W-:Y:S02]  /*0460*/  LEA R5, R32, R3, 0x1 ;  /* 0x0000000320057211 */ /* 0x001fe400078e08ff */
[----:B------:R-:W-:-:S02]  /*0470*/  LEA.HI.X.SX32 R15, R3, R30, 0x1, P1 ;  /* 0x0000001e030f7211 */ /* 0x000fc400008f0eff */
[----:B------:R-:W-:Y:S01]  /*0480*/  LEA.HI.X.SX32 R3, R16, R30, 0x1, P0 ;  /* 0x0000001e10037211 */ /* 0x000fe200000f0eff */
[----:B------:R-:W-:Y:S01]  /*0490*/  IMAD R16, R32, 0x2, R5 ;  /* 0x0000000220107824 */ /* 0x000fe200078e0205 */
[-C--:B-1----:R-:W-:Y:S01]  /*04a0*/  LEA R6, P1, R5, R20.reuse, 0x1 ;  /* 0x0000001405067211 */ /* 0x082fe200078208ff */
[----:B------:R-:W5:Y:S01]  /*04b0*/  LDG.E.U16 R14, desc[UR20][R14.64] ;  /* 0x000000140e0e7981 */ /* 0x000f62000c1e1500 */
[----:B------:R-:W-:Y:S02]  /*04c0*/  LEA R4, P0, R17, R20, 0x1 ;  /* 0x0000001411047211 */ /* 0x000fe400078008ff */
[----:B------:R-:W-:Y:S01]  /*04d0*/  LEA.HI.X.SX32 R7, R5, R30, 0x1, P1 ;  /* 0x0000001e05077211 */ /* 0x000fe200008f0eff */
[----:B------:R0:W5:Y:S01]  /*04e0*/  LDG.E.U16 R2, desc[UR20][R2.64] ;  /* 0x0000001402027981 */ /* 0x000162000c1e1500 */
[C---:B------:R-:W-:Y:S02]  /*04f0*/  LEA R8, P1, R16.reuse, R20, 0x1 ;  /* 0x0000001410087211 */ /* 0x040fe400078208ff */
[-C--:B------:R-:W-:Y:S01]  /*0500*/  LEA.HI.X.SX32 R5, R17, R30.reuse, 0x1, P0 ;  /* 0x0000001e11057211 */ /* 0x080fe200000f0eff */
[----:B------:R-:W5:Y:S01]  /*0510*/  LDG.E.U16 R6, desc[UR20][R6.64] ;  /* 0x0000001406067981 */ /* 0x000f62000c1e1500 */
[----:B------:R-:W-:-:S03]  /*0520*/  LEA.HI.X.SX32 R9, R16, R30, 0x1, P1 ;  /* 0x0000001e10097211 */ /* 0x000fc600008f0eff */
[----:B------:R1:W5:Y:S04]  /*0530*/  LDG.E.U16 R4, desc[UR20][R4.64] ;  /* 0x0000001404047981 */ /* 0x000368000c1e1500 */
[----:B------:R-:W5:Y:S01]  /*0540*/  LDG.E.U16 R8, desc[UR20][R8.64] ;  /* 0x0000001408087981 */ /* 0x000f62000c1e1500 */
[----:B------:R-:W1:Y:S01]  /*0550*/  S2UR UR4, SR_CgaCtaId ;  /* 0x00000000000479c3 */ /* 0x000e620000008800 */
[----:B----4-:R-:W-:Y:S01]  /*0560*/  SHF.R.S32.HI R10, RZ, 0x7, R0 ;  /* 0x00000007ff0a7819 */ /* 0x010fe20000011400 */
[----:B------:R-:W-:-:S03]  /*0570*/  UIADD3 UR22, UR6, 0x80, URZ ;  /* 0x0000008006167890 */ /* 0x000fc6000fffe03f */
[----:B------:R-:W-:Y:S01]  /*0580*/  SGXT R10, R10, 0x1 ;  /* 0x000000010a0a781a */ /* 0x000fe20000000200 */
[----:B------:R-:W-:Y:S01]  /*0590*/  IMAD.SHL.U32 R20, R0, 0x2, RZ ;  /* 0x0000000200147824 */ /* 0x000fe200078e00ff */
[----:B------:R-:W-:Y:S02]  /*05a0*/  UISETP.GE.AND UP0, UPT, UR22, 0x1, UPT ;  /* 0x000000011600788c */ /* 0x000fe4000bf06270 */
[----:B------:R-:W-:Y:S01]  /*05b0*/  LOP3.LUT R13, R10, 0x90, RZ, 0xc0, !PT ;  /* 0x000000900a0d7812 */ /* 0x000fe200078ec0ff */
[----:B0-----:R-:W-:Y:S01]  /*05c0*/  IMAD.SHL.U32 R3, R0, 0x40, RZ ;  /* 0x0000004000037824 */ /* 0x001fe200078e00ff */
[----:B------:R-:W-:Y:S02]  /*05d0*/  UMOV UR13, 0x400 ;  /* 0x00000400000d7882 */ /* 0x000fe40000000000 */
[----:B------:R-:W-:Y:S02]  /*05e0*/  LOP3.LUT R10, R13, 0x7e, R20, 0x78, !PT ;  /* 0x0000007e0d0a7812 */ /* 0x000fe400078e7814 */
[----:B------:R-:W-:-:S02]  /*05f0*/  PLOP3.LUT P0, PT, PT, PT, UP0, 0x80, 0x0 ;  /* 0x000000000000781c */ /* 0x000fc40003f0f008 */
[----:B------:R-:W-:Y:S01]  /*0600*/  LOP3.LUT R3, R10, 0x1000, R3, 0xf8, !PT ;  /* 0x000010000a037812 */ /* 0x000fe200078ef803 */
[----:B-1----:R-:W-:-:S03]  /*0610*/  ULEA UR13, UR4, UR13, 0x18 ;  /* 0x0000000d040d7291 */ /* 0x002fc6000f8ec03f */
[C---:B------:R-:W-:Y:S02]  /*0620*/  LOP3.LUT R10, R3.reuse, 0x20, RZ, 0x3c, !PT ;  /* 0x00000020030a7812 */ /* 0x040fe400078e3cff */
[C---:B------:R-:W-:Y:S02]  /*0630*/  LOP3.LUT R5, R3.reuse, 0x40, RZ, 0x3c, !PT ;  /* 0x0000004003057812 */ /* 0x040fe400078e3cff */
[----:B------:R-:W-:Y:S01]  /*0640*/  LOP3.LUT R7, R3, 0x60, RZ, 0x3c, !PT ;  /* 0x0000006003077812 */ /* 0x000fe200078e3cff */
[----:B------:R-:W-:Y:S01]  /*0650*/  IMAD.MOV.U32 R33, RZ, RZ, -0x800000 ;  /* 0xff800000ff217424 */ /* 0x000fe200078e00ff */
[----:B------:R-:W-:Y:S01]  /*0660*/  CS2R R40, SRZ ;  /* 0x0000000000287805 */ /* 0x000fe2000001ff00 */
[----:B------:R-:W-:Y:S01]  /*0670*/  IMAD.MOV.U32 R57, RZ, RZ, 0x3f800000 ;  /* 0x3f800000ff397424 */ /* 0x000fe200078e00ff */
[----:B------:R-:W-:Y:S01]  /*0680*/  CS2R R42, SRZ ;  /* 0x00000000002a7805 */ /* 0x000fe2000001ff00 */
[----:B------:R-:W-:Y:S01]  /*0690*/  IMAD.MOV.U32 R56, RZ, RZ, 0x3f800000 ;  /* 0x3f800000ff387424 */ /* 0x000fe200078e00ff */
[----:B------:R-:W-:Y:S01]  /*06a0*/  CS2R R44, SRZ ;  /* 0x00000000002c7805 */ /* 0x000fe2000001ff00 */
[----:B------:R-:W-:Y:S01]  /*06b0*/  IMAD.MOV.U32 R32, RZ, RZ, -0x800000 ;  /* 0xff800000ff207424 */ /* 0x000fe200078e00ff */
[----:B------:R-:W-:-:S02]  /*06c0*/  CS2R R46, SRZ ;  /* 0x00000000002e7805 */ /* 0x000fc4000001ff00 */
[----:B------:R-:W-:Y:S02]  /*06d0*/  CS2R R48, SRZ ;  /* 0x0000000000307805 */ /* 0x000fe4000001ff00 */
[----:B------:R-:W-:Y:S02]  /*06e0*/  CS2R R50, SRZ ;  /* 0x0000000000327805 */ /* 0x000fe4000001ff00 */
[----:B------:R-:W-:Y:S02]  /*06f0*/  CS2R R52, SRZ ;  /* 0x0000000000347805 */ /* 0x000fe4000001ff00 */
[----:B------:R-:W-:Y:S01]  /*0700*/  CS2R R54, SRZ ;  /* 0x0000000000367805 */ /* 0x000fe2000001ff00 */
[----:B--2---:R-:W-:Y:S04]  /*0710*/  STS.U16 [R3+UR13], R19 ;  /* 0x0000001303007988 */ /* 0x004fe8000800040d */
[----:B---3--:R-:W-:Y:S04]  /*0720*/  STS.U16 [R3+UR13+0x400], R24 ;  /* 0x0004001803007988 */ /* 0x008fe8000800040d */
[----:B-----5:R-:W-:Y:S04]  /*0730*/  STS.U16 [R3+UR13+0x800], R28 ;  /* 0x0008001c03007988 */ /* 0x020fe8000800040d */
[----:B------:R-:W-:Y:S04]  /*0740*/  STS.U16 [R3+UR13+0xc00], R12 ;  /* 0x000c000c03007988 */ /* 0x000fe8000800040d */
[----:B------:R-:W-:Y:S04]  /*0750*/  STS.U16 [R10+UR13+0x100], R21 ;  /* 0x000100150a007988 */ /* 0x000fe8000800040d */
[----:B------:R-:W-:Y:S04]  /*0760*/  STS.U16 [R10+UR13+0x500], R25 ;  /* 0x000500190a007988 */ /* 0x000fe8000800040d */
[----:B------:R-:W-:Y:S04]  /*0770*/  STS.U16 [R10+UR13+0x900], R11 ;  /* 0x0009000b0a007988 */ /* 0x000fe8000800040d */
[----:B------:R-:W-:Y:S04]  /*0780*/  STS.U16 [R10+UR13+0xd00], R14 ;  /* 0x000d000e0a007988 */ /* 0x000fe8000800040d */
[----:B------:R-:W-:Y:S04]  /*0790*/  STS.U16 [R5+UR13+0x200], R22 ;  /* 0x0002001605007988 */ /* 0x000fe8000800040d */
[----:B------:R-:W-:Y:S04]  /*07a0*/  STS.U16 [R5+UR13+0x600], R26 ;  /* 0x0006001a05007988 */ /* 0x000fe8000800040d */
[----:B------:R0:W-:Y:S04]  /*07b0*/  STS.U16 [R5+UR13+0xa00], R2 ;  /* 0x000a000205007988 */ /* 0x0001e8000800040d */
[----:B------:R1:W-:Y:S04]  /*07c0*/  STS.U16 [R5+UR13+0xe00], R6 ;  /* 0x000e000605007988 */ /* 0x0003e8000800040d */
[----:B------:R1:W-:Y:S04]  /*07d0*/  STS.U16 [R7+UR13+0x300], R23 ;  /* 0x0003001707007988 */ /* 0x0003e8000800040d */
[----:B------:R1:W-:Y:S01]  /*07e0*/  STS.U16 [R7+UR13+0x700], R27 ;  /* 0x0007001b07007988 */ /* 0x0003e2000800040d */
[----:B0-----:R-:W-:-:S03]  /*07f0*/  LOP3.LUT R2, R0, 0xff, RZ, 0xc0, !PT ;  /* 0x000000ff00027812 */ /* 0x001fc600078ec0ff */
[----:B------:R1:W-:Y:S04]  /*0800*/  STS.U16 [R7+UR13+0xb00], R4 ;  /* 0x000b000407007988 */ /* 0x0003e8000800040d */
[----:B------:R1:W-:Y:S01]  /*0810*/  STS.U16 [R7+UR13+0xf00], R8 ;  /* 0x000f000807007988 */ /* 0x0003e2000800040d */
[----:B------:R-:W-:Y:S05]  /*0820*/  @!P0 BRA `(.L_x_0) ;  /* 0x0000001400b48947 */ /* 0x000fea0003800000 */
[----:B------:R-:W-:Y:S01]  /*0830*/  IMAD.SHL.U32 R3, R2, 0x2, RZ ;  /* 0x0000000202037824 */ /* 0x000fe200078e00ff */
[--C-:B------:R-:W-:Y:S01]  /*0840*/  SHF.R.U32.HI R22, RZ, 0x2, R0.reuse ;  /* 0x00000002ff167819 */ /* 0x100fe20000011600 */
[----:B------:R-:W-:Y:S01]  /*0850*/  ULDC.64 UR14, c[0x0][0x250] ;  /* 0x00009400000e7ab9 */ /* 0x000fe20000000a00 */
[----:B------:R-:W-:Y:S01]  /*0860*/  SHF.R.U32.HI R2, RZ, 0x5, R0 ;  /* 0x00000005ff027819 */ /* 0x000fe20000011600 */
[----:B------:R-:W-:Y:S01]  /*0870*/  UIMAD UR14, UR12, UR14, URZ ;  /* 0x0000000e0c0e72a4 */ /* 0x000fe2000f8e023f */
[----:B------:R-:W-:Y:S01]  /*0880*/  LOP3.LUT R22, R3, 0x30, R22, 0x78, !PT ;  /* 0x0000003003167812 */ /* 0x000fe200078e7816 */
[----:B------:R-:W0:Y:S01]  /*0890*/  LDC R28, c[0x0][0x268] ;  /* 0x00009a00ff1c7b82 */ /* 0x000e220000000800 */
[----:B------:R-:W-:Y:S01]  /*08a0*/  LOP3.LUT R3, R0, 0x1f, RZ, 0xc0, !PT ;  /* 0x0000001f00037812 */ /* 0x000fe200078ec0ff */
[----:B------:R-:W-:Y:S01]  /*08b0*/  ULDC UR4, c[0x0][0x258] ;  /* 0x0000960000047ab9 */ /* 0x000fe20000000800 */
[----:B------:R-:W-:Y:S01]  /*08c0*/  R2UR UR23, R2 ;  /* 0x00000000021772ca */ /* 0x000fe200000e0000 */
[----:B------:R-:W-:Y:S01]  /*08d0*/  ULDC.64 UR16, c[0x0][0x260] ;  /* 0x0000980000107ab9 */ /* 0x000fe20000000a00 */
[----:B------:R-:W-:Y:S01]  /*08e0*/  LOP3.LUT R2, R0, 0xe0, RZ, 0xc0, !PT ;  /* 0x000000e000027812 */ /* 0x000fe200078ec0ff */
[----:B-1----:R-:W-:Y:S01]  /*08f0*/  IMAD R4, R3, UR4, RZ ;  /* 0x0000000403047c24 */ /* 0x002fe2000f8e02ff */
[----:B------:R-:W-:Y:S01]  /*0900*/  SHF.R.U32.HI R21, RZ, 0x2, R0 ;  /* 0x00000002ff157819 */ /* 0x000fe20000011600 */
[----:B------:R-:W-:Y:S01]  /*0910*/  USHF.L.U32 UR4, UR14, 0x1, URZ ;  /* 0x000000010e047899 */ /* 0x000fe2000800063f */
[----:B------:R-:W-:Y:S01]  /*0920*/  SHF.R.U32.HI R2, RZ, 0x1, R2 ;  /* 0x00000001ff027819 */ /* 0x000fe20000011602 */
[----:B------:R-:W-:Y:S01]  /*0930*/  UIMAD UR16, UR12, UR16, URZ ;  /* 0x000000100c1072a4 */ /* 0x000fe2000f8e023f */
[----:B------:R-:W-:Y:S01]  /*0940*/  SGXT.U32 R21, R21, 0x3 ;  /* 0x000000031515781a */ /* 0x000fe20000000000 */
[----:B------:R-:W-:Y:S01]  /*0950*/  IMAD R5, R3, UR17, RZ ;  /* 0x0000001103057c24 */ /* 0x000fe2000f8e02ff */
[----:B------:R-:W-:Y:S01]  /*0960*/  SHF.R.U32.HI R6, RZ, 0x5, R0 ;  /* 0x00000005ff067819 */ /* 0x000fe20000011600 */
[----:B------:R-:W-:Y:S01]  /*0970*/  USHF.L.U32 UR5, UR16, 0x1, URZ ;  /* 0x0000000110057899 */ /* 0x000fe2000800063f */
[----:B------:R-:W-:Y:S01]  /*0980*/  LOP3.LUT R21, R2, UR6, R21, 0xfe, !PT ;  /* 0x0000000602157c12 */ /* 0x000fe2000f8efe15 */
[----:B------:R-:W-:Y:S01]  /*0990*/  IMAD.SHL.U32 R2, R4, 0x2, RZ ;  /* 0x0000000204027824 */ /* 0x000fe200078e00ff */
[----:B------:R-:W-:Y:S01]  /*09a0*/  ULDC.64 UR8, c[0x0][0x218] ;  /* 0x0000860000087ab9 */ /* 0x000fe20000000a00 */
[----:B------:R-:W-:Y:S01]  /*09b0*/  IMAD.U32 R7, RZ, RZ, UR4 ;  /* 0x00000004ff077e24 */ /* 0x000fe2000f8e00ff */
[----:B------:R-:W-:Y:S01]  /*09c0*/  ULDC.64 UR10, c[0x0][0x220] ;  /* 0x00008800000a7ab9 */ /* 0x000fe20000000a00 */
[----:B------:R-:W-:Y:S01]  /*09d0*/  IMAD.SHL.U32 R3, R5, 0x2, RZ ;  /* 0x0000000205037824 */ /* 0x000fe200078e00ff */
[----:B------:R-:W-:Y:S01]  /*09e0*/  MOV R8, UR15 ;  /* 0x0000000f00087c02 */ /* 0x000fe20008000f00 */
[----:B------:R-:W-:Y:S01]  /*09f0*/  IMAD.U32 R24, RZ, RZ, UR5 ;  /* 0x00000005ff187e24 */ /* 0x000fe2000f8e00ff */
[----:B------:R-:W-:Y:S01]  /*0a00*/  IADD3 R10, P0, P1, R2, UR8, R7 ;  /* 0x00000008020a7c10 */ /* 0x000fe2000f91e007 */
[----:B------:R-:W-:Y:S01]  /*0a10*/  UIMAD.WIDE UR4, UR14, 0x2, URZ ;  /* 0x000000020e0478a5 */ /* 0x000fe2000f8e023f */
[----:B------:R-:W-:Y:S01]  /*0a20*/  SGXT.U32 R2, R6, 0x3 ;  /* 0x000000030602781a */ /* 0x000fe20000000000 */
[----:B------:R-:W-:Y:S01]  /*0a30*/  IMAD.U32 R13, RZ, RZ, UR15 ;  /* 0x0000000fff0d7e24 */ /* 0x000fe2000f8e00ff */
[----:B------:R-:W-:Y:S01]  /*0a40*/  IADD3 R24, P2, P3, R3, UR10, R24 ;  /* 0x0000000a03187c10 */ /* 0x000fe2000fb5e018 */
[----:B------:R-:W-:Y:S01]  /*0a50*/  UIMAD.WIDE UR6, UR16, 0x2, URZ ;  /* 0x00000002100678a5 */ /* 0x000fe2000f8e023f */
[----:B------:R-:W-:Y:S01]  /*0a60*/  IMAD.HI R4, R4, 0x2, RZ ;  /* 0x0000000204047827 */ /* 0x000fe200078e02ff */
[----:B------:R-:W-:-:S02]  /*0a70*/  LOP3.LUT R20, R20, 0x6, RZ, 0xc0, !PT ;  /* 0x0000000614147812 */ /* 0x000fc400078ec0ff */
[----:B------:R-:W-:Y:S02]  /*0a80*/  CS2R R40, SRZ ;  /* 0x0000000000287805 */ /* 0x000fe4000001ff00 */
[----:B------:R-:W-:Y:S01]  /*0a90*/  CS2R R42, SRZ ;  /* 0x00000000002a7805 */ /* 0x000fe2000001ff00 */
[C---:B------:R-:W-:Y:S01]  /*0aa0*/  IMAD R3, R2.reuse, UR15, RZ ;  /* 0x0000000f02037c24 */ /* 0x040fe2000f8e02ff */
[----:B------:R-:W-:Y:S01]  /*0ab0*/  CS2R R44, SRZ ;  /* 0x00000000002c7805 */ /* 0x000fe2000001ff00 */
[----:B0-----:R-:W-:Y:S01]  /*0ac0*/  IMAD R7, R2, R28, RZ ;  /* 0x0000001c02077224 */ /* 0x001fe200078e02ff */
[----:B------:R-:W-:Y:S01]  /*0ad0*/  CS2R R46, SRZ ;  /* 0x00000000002e7805 */ /* 0x000fe2000001ff00 */
[----:B------:R-:W-:Y:S01]  /*0ae0*/  IMAD R2, R8, 0x8, R3 ;  /* 0x0000000808027824 */ /* 0x000fe200078e0203 */
[----:B------:R-:W-:Y:S01]  /*0af0*/  CS2R R48, SRZ ;  /* 0x0000000000307805 */ /* 0x000fe2000001ff00 */
[----:B------:R-:W-:Y:S01]  /*0b00*/  IMAD.U32 R9, RZ, RZ, UR5 ;  /* 0x00000005ff097e24 */ /* 0x000fe2000f8e00ff */
[----:B------:R-:W-:Y:S01]  /*0b10*/  UIADD3 UR5, UR13, 0x2000, URZ ;  /* 0x000020000d057890 */ /* 0x000fe2000fffe03f */
[----:B------:R-:W-:Y:S01]  /*0b20*/  IMAD.HI R6, R5, 0x2, RZ ;  /* 0x0000000205067827 */ /* 0x000fe200078e02ff */
[----:B------:R-:W-:-:S02]  /*0b30*/  CS2R R50, SRZ ;  /* 0x0000000000327805 */ /* 0x000fc4000001ff00 */
[----:B------:R-:W-:Y:S02]  /*0b40*/  CS2R R52, SRZ ;  /* 0x0000000000347805 */ /* 0x000fe4000001ff00 */
[----:B------:R-:W-:Y:S01]  /*0b50*/  IADD3.X R8, R4, UR9, R9, P0, P1 ;  /* 0x0000000904087c10 */ /* 0x000fe200087e2409 */
[----:B------:R-:W-:Y:S01]  /*0b60*/  IMAD.U32 R12, RZ, RZ, UR15 ;  /* 0x0000000fff0c7e24 */ /* 0x000fe2000f8e00ff */
[-C--:B------:R-:W-:Y:S01]  /*0b70*/  LEA R16, P0, R3, R10.reuse, 0x1 ;  /* 0x0000000a03107211 */ /* 0x080fe200078008ff */
[----:B------:R-:W-:Y:S01]  /*0b80*/  IMAD R5, R13, 0x8, R2 ;  /* 0x000000080d057824 */ /* 0x000fe200078e0202 */
[----:B------:R-:W-:Y:S01]  /*0b90*/  LEA R14, P1, R2, R10, 0x1 ;  /* 0x0000000a020e7211 */ /* 0x000fe200078208ff */
[----:B------:R-:W-:Y:S01]  /*0ba0*/  IMAD.U32 R11, RZ, RZ, UR7 ;  /* 0x00000007ff0b7e24 */ /* 0x000fe2000f8e00ff */
[----:B------:R-:W-:Y:S01]  /*0bb0*/  LEA.HI.X.SX32 R17, R3, R8, 0x1, P0 ;  /* 0x0000000803117211 */ /* 0x000fe200000f0eff */
[----:B------:R-:W-:Y:S01]  /*0bc0*/  IMAD R19, R28, 0x8, R7 ;  /* 0x000000081c137824 */ /* 0x000fe200078e0207 */
[----:B------:R-:W-:Y:S01]  /*0bd0*/  USHF.R.U32.HI UR5, URZ, 0x4, UR5 ;  /* 0x000000043f057899 */ /* 0x000fe20008011605 */
[----:B------:R-:W-:Y:S01]  /*0be0*/  IMAD R4, R12, 0x8, R5 ;  /* 0x000000080c047824 */ /* 0x000fe200078e0205 */
[----:B------:R-:W-:Y:S01]  /*0bf0*/  IADD3.X R26, R6, UR11, R11, P2, P3 ;  /* 0x0000000b061a7c10 */ /* 0x000fe200097e640b */
[----:B------:R-:W-:Y:S01]  /*0c00*/  IMAD R23, R28, 0x8, R19 ;  /* 0x000000081c177824 */ /* 0x000fe200078e0213 */
[CC--:B------:R-:W-:Y:S01]  /*0c10*/  LEA R12, P2, R5.reuse, R10.reuse, 0x1 ;  /* 0x0000000a050c7211 */ /* 0x0c0fe200078408ff */
[----:B------:R-:W-:Y:S01]  /*0c20*/  USGXT.U32 UR8, UR5, 0xe ;  /* 0x0000000e0508789a */ /* 0x000fe20008000000 */
[----:B------:R-:W-:Y:S01]  /*0c30*/  LEA R10, P3, R4, R10, 0x1 ;  /* 0x0000000a040a7211 */ /* 0x000fe200078608ff */
[----:B------:R-:W-:Y:S01]  /*0c40*/  IMAD R3, R28, 0x8, R23 ;  /* 0x000000081c037824 */ /* 0x000fe200078e0217 */
[-C--:B------:R-:W-:Y:S01]  /*0c50*/  LEA.HI.X.SX32 R15, R2, R8.reuse, 0x1, P1 ;  /* 0x00000008020f7211 */ /* 0x080fe200008f0eff */
[----:B------:R-:W-:Y:S01]  /*0c60*/  IMAD.MOV.U32 R57, RZ, RZ, 0x3f800000 ;  /* 0x3f800000ff397424 */ /* 0x000fe200078e00ff */
[-C--:B------:R-:W-:Y:S01]  /*0c70*/  LEA.HI.X.SX32 R13, R5, R8.reuse, 0x1, P2 ;  /* 0x00000008050d7211 */ /* 0x080fe200010f0eff */
[----:B------:R-:W-:Y:S01]  /*0c80*/  IMAD.MOV.U32 R58, RZ, RZ, -0x800000 ;  /* 0xff800000ff3a7424 */ /* 0x000fe200078e00ff */
[----:B------:R-:W-:Y:S01]  /*0c90*/  LEA.HI.X.SX32 R11, R4, R8, 0x1, P3 ;  /* 0x00000008040b7211 */ /* 0x000fe200018f0eff */
[----:B------:R-:W-:Y:S01]  /*0ca0*/  IMAD.MOV.U32 R56, RZ, RZ, 0x3f800000 ;  /* 0x3f800000ff387424 */ /* 0x000fe200078e00ff */
[----:B------:R-:W-:-:S02]  /*0cb0*/  LEA R8, P0, R7, R24, 0x1 ;  /* 0x0000001807087211 */ /* 0x000fc400078008ff */
[----:B------:R-:W-:Y:S02]  /*0cc0*/  CS2R R54, SRZ ;  /* 0x0000000000367805 */ /* 0x000fe4000001ff00 */
[-C--:B------:R-:W-:Y:S01]  /*0cd0*/  LEA R6, P1, R19, R24.reuse, 0x1 ;  /* 0x0000001813067211 */ /* 0x080fe200078208ff */
[----:B------:R-:W-:Y:S01]  /*0ce0*/  UMOV UR10, 0xfffffffe ;  /* 0xfffffffe000a7882 */ /* 0x000fe20000000000 */
[-C--:B------:R-:W-:Y:S01]  /*0cf0*/  LEA R4, P2, R23, R24.reuse, 0x1 ;  /* 0x0000001817047211 */ /* 0x080fe200078408ff */
[----:B------:R-:W-:Y:S01]  /*0d00*/  UMOV UR11, 0x7fffffdf ;  /* 0x7fffffdf000b7882 */ /* 0x000fe20000000000 */
[----:B------:R-:W-:Y:S01]  /*0d10*/  LEA R2, P3, R3, R24, 0x1 ;  /* 0x0000001803027211 */ /* 0x000fe200078608ff */
[----:B------:R-:W-:Y:S01]  /*0d20*/  UMOV UR9, URZ ;  /* 0x0000003f00097c82 */ /* 0x000fe20008000000 */
[-C--:B------:R-:W-:Y:S01]  /*0d30*/  LEA.HI.X.SX32 R9, R7, R26.reuse, 0x1, P0 ;  /* 0x0000001a07097211 */ /* 0x080fe200000f0eff */
[----:B------:R-:W-:Y:S01]  /*0d40*/  UMOV UR6, URZ ;  /* 0x0000003f00067c82 */ /* 0x000fe20008000000 */
[-C--:B------:R-:W-:Y:S01]  /*0d50*/  LEA.HI.X.SX32 R7, R19, R26.reuse, 0x1, P1 ;  /* 0x0000001a13077211 */ /* 0x080fe200008f0eff */
[----:B------:R-:W-:Y:S01]  /*0d60*/  UMOV UR7, URZ ;  /* 0x0000003f00077c82 */ /* 0x000fe20008000000 */
[-C--:B------:R-:W-:Y:S01]  /*0d70*/  LEA.HI.X.SX32 R5, R23, R26.reuse, 0x1, P2 ;  /* 0x0000001a17057211 */ /* 0x080fe200010f0eff */
[----:B------:R-:W-:Y:S01]  /*0d80*/  UMOV UR4, URZ ;  /* 0x0000003f00047c82 */ /* 0x000fe20008000000 */
[----:B------:R-:W-:Y:S01]  /*0d90*/  LEA.HI.X.SX32 R3, R3, R26, 0x1, P3 ;  /* 0x0000001a03037211 */ /* 0x000fe200018f0eff */
[----:B------:R-:W-:Y:S01]  /*0da0*/  UIADD3.64 UR10, UR8, -UR10, URZ ;  /* 0x8000000a080a7297 */ /* 0x000fe2000fffe03f */
[----:B------:R-:W-:Y:S01]  /*0db0*/  MOV R23, 0xff800000 ;  /* 0xff80000000177802 */ /* 0x000fe20000000f00 */
[----:B------:R-:W-:Y:S01]  /*0dc0*/  UMOV UR5, URZ ;  /* 0x0000003f00057c82 */ /* 0x000fe20008000000 */
[----:B------:R-:W-:Y:S01]  /*0dd0*/  LOP3.LUT R19, R21, 0x8, RZ, 0xfc, !PT ;  /* 0x0000000815137812 */ /* 0x000fe200078efcff */
[----:B------:R-:W-:Y:S01]  /*0de0*/  ULDC UR14, c[0x0][0x238] ;  /* 0x00008e00000e7ab9 */ /* 0x000fe20000000800 */
[----:B------:R-:W-:Y:S01]  /*0df0*/  UMOV UR26, UR8 ;  /* 0x00000008001a7c82 */ /* 0x000fe20008000000 */
[----:B------:R-:W-:-:S06]  /*0e00*/  UMOV UR27, 0x80000020 ;  /* 0x80000020001b7882 */ /* 0x000fcc0000000000 */
.L_x_1:
[----:B------:R-:W-:Y:S02]  /*0e10*/  IMAD.U32 R25, RZ, RZ, UR4 ;  /* 0x00000004ff197e24 */ /* 0x000fe4000f8e00ff */
[----:B------:R-:W-:Y:S02]  /*0e20*/  IMAD.U32 R27, RZ, RZ, UR4 ;  /* 0x00000004ff1b7e24 */ /* 0x000fe4000f8e00ff */
[----:B------:R-:W-:Y:S02]  /*0e30*/  IMAD.U32 R29, RZ, RZ, UR4 ;  /* 0x00000004ff1d7e24 */ /* 0x000fe4000f8e00ff */
[----:B------:R-:W-:Y:S02]  /*0e40*/  IMAD.U32 R31, RZ, RZ, UR4 ;  /* 0x00000004ff1f7e24 */ /* 0x000fe4000f8e00ff */
[----:B------:R-:W-:-:S04]  /*0e50*/  IMAD.WIDE R24, R25, 0x2, R16 ;  /* 0x0000000219187825 */ /* 0x000fc800078e0210 */
[----:B------:R-:W-:Y:S02]  /*0e60*/  IMAD.WIDE R26, R27, 0x2, R14 ;  /* 0x000000021b1a7825 */ /* 0x000fe400078e020e */
[----:B------:R-:W2:Y:S02]  /*0e70*/  LDG.E.U16 R25, desc[UR20][R24.64] ;  /* 0x0000001418197981 */ /* 0x000ea4000c1e1500 */
[----:B------:R-:W-:Y:S02]  /*0e80*/  IMAD.WIDE R28, R29, 0x2, R12 ;  /* 0x000000021d1c7825 */ /* 0x000fe400078e020c */
[----:B------:R-:W3:Y:S02]  /*0e90*/  LDG.E.U16 R27, desc[UR20][R26.64] ;  /* 0x000000141a1b7981 */ /* 0x000ee4000c1e1500 */
[----:B------:R-:W-:Y:S02]  /*0ea0*/  IMAD.WIDE R30, R31, 0x2, R10 ;  /* 0x000000021f1e7825 */ /* 0x000fe400078e020a */
[----:B------:R-:W4:Y:S04]  /*0eb0*/  LDG.E.U16 R59, desc[UR20][R28.64] ;  /* 0x000000141c3b7981 */ /* 0x000f28000c1e1500 */
[----:B------:R-:W5:Y:S01]  /*0ec0*/  LDG.E.U16 R63, desc[UR20][R30.64] ;  /* 0x000000141e3f7981 */ /* 0x000f62000c1e1500 */
[----:B------:R-:W-:Y:S01]  /*0ed0*/  BAR.SYNC.DEFER_BLOCKING 0x0 ;  /* 0x0000000000007b1d */ /* 0x000fe20000010000 */
[----:B------:R-:W-:-:S04]  /*0ee0*/  IMAD.U32 R61, RZ, RZ, UR5 ;  /* 0x00000005ff3d7e24 */ /* 0x000fc8000f8e00ff */
[----:B------:R-:W-:Y:S01]  /*0ef0*/  IMAD.WIDE R60, R61, 0x2, R8 ;  /* 0x000000023d3c7825 */ /* 0x000fe200078e0208 */
[----:B------:R-:W-:-:S04]  /*0f00*/  USHF.L.U32 UR8, UR23, 0x6, URZ ;  /* 0x0000000617087899 */ /* 0x000fc8000800063f */
[----:B------:R-:W-:-:S04]  /*0f10*/  ULOP3.LUT UR8, UR8, 0x100, URZ, 0xc0, !UPT ;  /* 0x0000010008087892 */ /* 0x000fc8000f8ec03f */
[----:B------:R-:W-:Y:S01]  /*0f20*/  ULEA.HI UR8, UR13, UR8, URZ, 0x1c ;  /* 0x000000080d087291 */ /* 0x000fe2000f8fe03f */
[----:B------:R-:W-:Y:S02]  /*0f30*/  IMAD.U32 R67, RZ, RZ, UR5 ;  /* 0x00000005ff437e24 */ /* 0x000fe4000f8e00ff */
[----:B------:R-:W-:Y:S01]  /*0f40*/  IMAD.U32 R65, RZ, RZ, UR5 ;  /* 0x00000005ff417e24 */ /* 0x000fe2000f8e00ff */
[----:B------:R-:W-:Y:S01]  /*0f50*/  ULOP3.LUT UR8, UR8, 0x3fff, URZ, 0xc0, !UPT ;  /* 0x00003fff08087892 */ /* 0x000fe2000f8ec03f */
[----:B------:R-:W-:Y:S01]  /*0f60*/  IMAD.WIDE R66, R67, 0x2, R6 ;  /* 0x0000000243427825 */ /* 0x000fe200078e0206 */
[----:B------:R-:W-:-:S03]  /*0f70*/  UMOV UR25, 0x40000040 ;  /* 0x4000004000197882 */ /* 0x000fc60000000000 */
[----:B------:R-:W-:Y:S02]  /*0f80*/  IMAD.WIDE R64, R65, 0x2, R4 ;  /* 0x0000000241407825 */ /* 0x000fe400078e0204 */
[----:B------:R-:W-:Y:S01]  /*0f90*/  UMOV UR24, UR8 ;  /* 0x0000000800187c82 */ /* 0x000fe20008000000 */
[----:B------:R-:W-:Y:S01]  /*0fa0*/  UMOV UR18, 0x80 ;  /* 0x0000008000127882 */ /* 0x000fe20000000000 */
[----:B------:R-:W-:Y:S01]  /*0fb0*/  UMOV UR19, 0x40000040 ;  /* 0x4000004000137882 */ /* 0x000fe20000000000 */
[----:B------:R-:W-:Y:S01]  /*0fc0*/  UMOV UR9, URZ ;  /* 0x0000003f00097c82 */ /* 0x000fe20008000000 */
[----:B--2---:R-:W-:Y:S04]  /*0fd0*/  STS.U16 [R22+UR13+0x2000], R25 ;  /* 0x0020001916007988 */ /* 0x004fe8000800040d */
[----:B---3--:R0:W-:Y:S04]  /*0fe0*/  STS.U16 [R22+UR13+0x2200], R27 ;  /* 0x0022001b16007988 */ /* 0x0081e8000800040d */
[----:B----4-:R-:W-:Y:S04]  /*0ff0*/  STS.U16 [R22+UR13+0x2400], R59 ;  /* 0x0024003b16007988 */ /* 0x010fe8000800040d */
[----:B-----5:R1:W-:Y:S01]  /*1000*/  STS.U16 [R22+UR13+0x2600], R63 ;  /* 0x0026003f16007988 */ /* 0x0203e2000800040d */
[----:B------:R2:W-:Y:S06]  /*1010*/  MEMBAR.ALL.CTA ;  /* 0x0000000000007992 */ /* 0x0005ec0000008000 */
[----:B--2---:R-:W2:Y:S02]  /*1020*/  FENCE.VIEW.ASYNC.S ;  /* 0x00000000000073c6 */ /* 0x004ea40000000000 */
[----:B--2---:R-:W-:Y:S06]  /*1030*/  BAR.SYNC.DEFER_BLOCKING 0x0 ;  /* 0x0000000000007b1d */ /* 0x004fec0000010000 */
[----:B------:R2:W3:Y:S01]  /*1040*/  LDG.E.U16 R69, desc[UR20][R60.64] ;  /* 0x000000143c457981 */ /* 0x0004e2000c1e1500 */
[----:B0-----:R-:W-:-:S03]  /*1050*/  WARPGROUP.ARRIVE ;  /* 0x00000000000079c5 */ /* 0x001fc60000000000 */
[----:B-1----:R-:W4:Y:S03]  /*1060*/  LDG.E.U16 R63, desc[UR20][R66.64] ;  /* 0x00000014423f7981 */ /* 0x002f26000c1e1500 */
[----:B------:R-:W-:Y:S01]  /*1070*/  HGMMA.64x32x16.F32.BF16 R24, gdesc[UR24].tnspA, RZ, !UPT ;  /* 0x20600000181879f0 */ /* 0x000fe2000c7018ff */
[----:B------:R-:W5:Y:S01]  /*1080*/  LDG.E.U16 R59, desc[UR20][R64.64] ;  /* 0x00000014403b7981 */ /* 0x000f62000c1e1500 */
[----:B--2---:R-:W-:-:S04]  /*1090*/  IMAD.U32 R61, RZ, RZ, UR5 ;  /* 0x00000005ff3d7e24 */ /* 0x004fc8000f8e00ff */
[----:B------:R-:W-:-:S06]  /*10a0*/  IMAD.WIDE R60, R61, 0x2, R2 ;  /* 0x000000023d3c7825 */ /* 0x000fcc00078e0202 */
[----:B------:R0:W2:Y:S01]  /*10b0*/  LDG.E.U16 R61, desc[UR20][R60.64] ;  /* 0x000000143c3d7981 */ /* 0x0000a2000c1e1500 */
[----:B------:R-:W-:Y:S01]  /*10c0*/  UIADD3.64 UR8, UR8, UR18, URZ ;  /* 0x0000001208087297 */ /* 0x000fe2000fffe03f */
[----:B------:R-:W-:-:S08]  /*10d0*/  IADD3 R62, P4, R20, UR6, RZ ;  /* 0x00000006143e7c10 */ /* 0x000fd0000ff9e0ff */
[----:B------:R-:W-:Y:S01]  /*10e0*/  HGMMA.64x32x16.F32.BF16 R24, gdesc[UR8].tnspA, R24, gsb0 ;  /* 0x20600000081879f0 */ /* 0x000fe20008001818 */
[----:B------:R-:W-:Y:S01]  /*10f0*/  IADD3 R68, P5, R62, 0x9, RZ ;  /* 0x000000093e447810 */ /* 0x000fe20007fbe0ff */
[----:B0-----:R-:W-:-:S03]  /*1100*/  IMAD.X R60, RZ, RZ, UR7, P4 ;  /* 0x00000007ff3c7e24 */ /* 0x001fc6000a0e06ff */
[C---:B------:R-:W-:Y:S01]  /*1110*/  ISETP.GT.U32.AND P3, PT, R68.reuse, R21, PT ;  /* 0x000000154400720c */ /* 0x040fe20003f64070 */
[--C-:B------:R-:W-:Y:S01]  /*1120*/  IMAD.X R64, RZ, RZ, R60.reuse, P5 ;  /* 0x000000ffff407224 */ /* 0x100fe200028e063c */
[----:B------:R-:W-:Y:S02]  /*1130*/  ISETP.GT.U32.AND P0, PT, R68, R19, PT ;  /* 0x000000134400720c */ /* 0x000fe40003f04070 */
[----:B------:R-:W-:Y:S02]  /*1140*/  IADD3 R66, P1, R62, 0x10, RZ ;  /* 0x000000103e427810 */ /* 0x000fe40007f3e0ff */
[C---:B------:R-:W-:Y:S02]  /*1150*/  ISETP.GT.U32.AND.EX P3, PT, R64.reuse, RZ, PT, P3 ;  /* 0x000000ff4000720c */ /* 0x040fe40003f64130 */
[----:B------:R-:W-:Y:S02]  /*1160*/  ISETP.GT.U32.AND.EX P0, PT, R64, RZ, PT, P0 ;  /* 0x000000ff4000720c */ /* 0x000fe40003f04100 */
[----:B------:R-:W-:Y:S01]  /*1170*/  IADD3 R64, P5, R62, 0x11, RZ ;  /* 0x000000113e407810 */ /* 0x000fe20007fbe0ff */
[----:B------:R-:W-:-:S03]  /*1180*/  IMAD.X R65, RZ, RZ, R60, P1 ;  /* 0x000000ffff417224 */ /* 0x000fc600008e063c */
[C---:B------:R-:W-:Y:S02]  /*1190*/  ISETP.GT.U32.AND P1, PT, R64.reuse, R21, PT ;  /* 0x000000154000720c */ /* 0x040fe40003f24070 */
[----:B------:R-:W-:Y:S02]  /*11a0*/  ISETP.GT.U32.AND P4, PT, R64, R19, PT ;  /* 0x000000134000720c */ /* 0x000fe40003f84070 */
[----:B------:R-:W-:Y:S02]  /*11b0*/  IADD3.X R64, RZ, R60, RZ, P5, !PT ;  /* 0x0000003cff407210 */ /* 0x000fe40002ffe4ff */
[----:B------:R-:W-:Y:S02]  /*11c0*/  ISETP.GT.U32.AND P2, PT, R66, R21, PT ;  /* 0x000000154200720c */ /* 0x000fe40003f44070 */
[C---:B------:R-:W-:Y:S02]  /*11d0*/  ISETP.GT.U32.AND.EX P1, PT, R64.reuse, RZ, PT, P1 ;  /* 0x000000ff4000720c */ /* 0x040fe40003f24110 */
[----:B------:R-:W-:-:S02]  /*11e0*/  ISETP.GT.U32.AND.EX P4, PT, R64, RZ, PT, P4 ;  /* 0x000000ff4000720c */ /* 0x000fc40003f84140 */
[----:B------:R-:W-:Y:S02]  /*11f0*/  IADD3 R64, P5, R62, 0x18, RZ ;  /* 0x000000183e407810 */ /* 0x000fe40007fbe0ff */
[-C--:B------:R-:W-:Y:S02]  /*1200*/  ISETP.GT.U32.AND P6, PT, R66, R19.reuse, PT ;  /* 0x000000134200720c */ /* 0x080fe40003fc4070 */
[C---:B------:R-:W-:Y:S01]  /*1210*/  ISETP.GT.U32.AND.EX P2, PT, R65.reuse, RZ, PT, P2 ;  /* 0x000000ff4100720c */ /* 0x040fe20003f44120 */
[----:B------:R-:W-:Y:S01]  /*1220*/  IMAD.X R66, RZ, RZ, R60, P5 ;  /* 0x000000ffff427224 */ /* 0x000fe200028e063c */
[----:B------:R-:W-:Y:S02]  /*1230*/  ISETP.GT.U32.AND.EX P6, PT, R65, RZ, PT, P6 ;  /* 0x000000ff4100720c */ /* 0x000fe40003fc4160 */
[----:B------:R-:W-:Y:S01]  /*1240*/  ISETP.GT.U32.AND P5, PT, R64, R19, PT ;  /* 0x000000134000720c */ /* 0x000fe20003fa4070 */
[----:B------:R-:W-:Y:S02]  /*1250*/  WARPGROUP.DEPBAR.LE gsb0, 0x0 ;  /* 0x00008000000079c5 */ /* 0x000fe40000010000 */
[----:B------:R-:W-:Y:S01]  /*1260*/  BAR.SYNC.DEFER_BLOCKING 0x0 ;  /* 0x0000000000007b1d */ /* 0x000fe20000010000 */
[----:B------:R-:W-:Y:S01]  /*1270*/  FMUL R65, R34, UR14 ;  /* 0x0000000e22417c20 */ /* 0x000fe20008400000 */
[----:B------:R-:W-:Y:S01]  /*1280*/  FMUL R67, R38, UR14 ;  /* 0x0000000e26437c20 */ /* 0x000fe20008400000 */
[----:B------:R-:W-:Y:S01]  /*1290*/  ISETP.GT.U32.AND.EX P5, PT, R66, RZ, PT, P5 ;  /* 0x000000ff4200720c */ /* 0x000fe20003fa4150 */
[----:B------:R-:W-:-:S02]  /*12a0*/  FMUL R35, R35, UR14 ;  /* 0x0000000e23237c20 */ /* 0x000fc40008400000 */
[----:B------:R-:W-:Y:S02]  /*12b0*/  FSEL R65, R65, -INF , !P6 ;  /* 0xff80000041417808 */ /* 0x000fe40007000000 */
[C---:B------:R-:W-:Y:S02]  /*12c0*/  IADD3 R34, P6, R62.reuse, 0x8, RZ ;  /* 0x000000083e227810 */ /* 0x040fe40007fde0ff */
[----:B------:R-:W-:Y:S02]  /*12d0*/  FSEL R67, R67, -INF , !P5 ;  /* 0xff80000043437808 */ /* 0x000fe40006800000 */
[----:B------:R-:W-:Y:S02]  /*12e0*/  FSEL R35, R35, -INF , !P4 ;  /* 0xff80000023237808 */ /* 0x000fe40006000000 */
[----:B------:R-:W-:Y:S02]  /*12f0*/  ISETP.GE.U32.AND P5, PT, R62, R19, PT ;  /* 0x000000133e00720c */ /* 0x000fe40003fa6070 */
[----:B------:R-:W-:Y:S01]  /*1300*/  ISETP.GT.U32.AND P4, PT, R34, R21, PT ;  /* 0x000000152200720c */ /* 0x000fe20003f84070 */
[----:B------:R-:W-:Y:S01]  /*1310*/  IMAD.X R34, RZ, RZ, R60, P6 ;  /* 0x000000ffff227224 */ /* 0x000fe200030e063c */
[----:B------:R-:W-:-:S02]  /*1320*/  ISETP.GE.U32.AND.EX P5, PT, R60, RZ, PT, P5 ;  /* 0x000000ff3c00720c */ /* 0x000fc40003fa6150 */
[----:B------:R-:W-:Y:S02]  /*1330*/  ISETP.GT.U32.AND P6, PT, R62, R19, PT ;  /* 0x000000133e00720c */ /* 0x000fe40003fc4070 */
[----:B------:R-:W-:Y:S01]  /*1340*/  ISETP.GT.U32.AND.EX P4, PT, R34, RZ, PT, P4 ;  /* 0x000000ff2200720c */ /* 0x000fe20003f84140 */
[----:B------:R-:W-:Y:S01]  /*1350*/  FMUL R34, R26, UR14 ;  /* 0x0000000e1a227c20 */ /* 0x000fe20008400000 */
[----:B------:R-:W-:Y:S01]  /*1360*/  ISETP.GT.U32.AND.EX P6, PT, R60, RZ, PT, P6 ;  /* 0x000000ff3c00720c */ /* 0x000fe20003fc4160 */
[----:B------:R-:W-:-:S03]  /*1370*/  FMUL R31, R31, UR14 ;  /* 0x0000000e1f1f7c20 */ /* 0x000fc60008400000 */
[----:B------:R-:W-:Y:S02]  /*1380*/  FSEL R34, R34, -INF , !P6 ;  /* 0xff80000022227808 */ /* 0x000fe40007000000 */
[----:B------:R-:W-:Y:S02]  /*1390*/  FSEL R31, R31, -INF , !P0 ;  /* 0xff8000001f1f7808 */ /* 0x000fe40004000000 */
[----:B------:R-:W-:-:S05]  /*13a0*/  IADD3 R26, P6, R62, 0x19, RZ ;  /* 0x000000193e1a7810 */ /* 0x000fca0007fde0ff */
[----:B------:R-:W-:Y:S01]  /*13b0*/  IMAD.X R38, RZ, RZ, R60, P6 ;  /* 0x000000ffff267224 */ /* 0x000fe200030e063c */
[----:B------:R-:W-:-:S04]  /*13c0*/  ISETP.GT.U32.AND P6, PT, R26, R19, PT ;  /* 0x000000131a00720c */ /* 0x000fc80003fc4070 */
[----:B------:R-:W-:Y:S01]  /*13d0*/  ISETP.GT.U32.AND.EX P6, PT, R38, RZ, PT, P6 ;  /* 0x000000ff2600720c */ /* 0x000fe20003fc4160 */
[----:B------:R-:W-:Y:S01]  /*13e0*/  FMUL R24, R24, UR14 ;  /* 0x0000000e18187c20 */ /* 0x000fe20008400000 */
[----:B------:R-:W-:Y:S01]  /*13f0*/  FMUL R25, R25, UR14 ;  /* 0x0000000e19197c20 */ /* 0x000fe20008400000 */
[----:B------:R-:W-:Y:S01]  /*1400*/  ISETP.GT.U32.AND P0, PT, R64, R21, PT ;  /* 0x000000154000720c */ /* 0x000fe20003f04070 */
[----:B------:R-:W-:-:S03]  /*1410*/  FMUL R36, R36, UR14 ;  /* 0x0000000e24247c20 */ /* 0x000fc60008400000 */
[----:B------:R-:W-:Y:S01]  /*1420*/  ISETP.GT.U32.AND.EX P0, PT, R66, RZ, PT, P0 ;  /* 0x000000ff4200720c */ /* 0x000fe20003f04100 */
[----:B---3--:R0:W-:Y:S02]  /*1430*/  STS.U16 [R22+UR13+0x2000], R69 ;  /* 0x0020004516007988 */ /* 0x0081e4000800040d */
[----:B0-----:R-:W-:Y:S01]  /*1440*/  FMUL R69, R27, UR14 ;  /* 0x0000000e1b457c20 */ /* 0x001fe20008400000 */
[----:B------:R-:W-:-:S04]  /*1450*/  FMUL R27, R39, UR14 ;  /* 0x0000000e271b7c20 */ /* 0x000fc80008400000 */
[----:B------:R-:W-:Y:S02]  /*1460*/  FSEL R69, R69, -INF , !P5 ;  /* 0xff80000045457808 */ /* 0x000fe40006800000 */
[----:B------:R-:W-:Y:S01]  /*1470*/  ISETP.GT.U32.AND P5, PT, R62, R21, PT ;  /* 0x000000153e00720c */ /* 0x000fe20003fa4070 */
[----:B------:R-:W-:-:S03]  /*1480*/  FMUL R39, R30, UR14 ;  /* 0x0000000e1e277c20 */ /* 0x000fc60008400000 */
[----:B------:R-:W-:Y:S02]  /*1490*/  ISETP.GT.U32.AND.EX P5, PT, R60, RZ, PT, P5 ;  /* 0x000000ff3c00720c */ /* 0x000fe40003fa4150 */
[----:B------:R-:W-:Y:S02]  /*14a0*/  FMNMX R30, R34, R69, !PT ;  /* 0x00000045221e7209 */ /* 0x000fe40007800000 */
[----:B------:R-:W-:-:S04]  /*14b0*/  FSEL R39, R39, -INF , !P5 ;  /* 0xff80000027277808 */ /* 0x000fc80006800000 */
[----:B------:R-:W-:-:S04]  /*14c0*/  FMNMX R30, R39, R30, !PT ;  /* 0x0000001e271e7209 */ /* 0x000fc80007800000 */
[----:B------:R-:W-:-:S04]  /*14d0*/  FMNMX R30, R31, R30, !PT ;  /* 0x0000001e1f1e7209 */ /* 0x000fc80007800000 */
[----:B------:R-:W-:-:S04]  /*14e0*/  FMNMX R30, R65, R30, !PT ;  /* 0x0000001e411e7209 */ /* 0x000fc80007800000 */
[----:B------:R-:W-:Y:S02]  /*14f0*/  FMNMX R30, R35, R30, !PT ;  /* 0x0000001e231e7209 */ /* 0x000fe40007800000 */
[----:B------:R-:W-:Y:S02]  /*1500*/  FSEL R27, R27, -INF , !P6 ;  /* 0xff8000001b1b7808 */ /* 0x000fe40007000000 */
[----:B------:R-:W-:-:S04]  /*1510*/  FMNMX R30, R67, R30, !PT ;  /* 0x0000001e431e7209 */ /* 0x000fc80007800000 */
[----:B------:R-:W-:-:S05]  /*1520*/  FMNMX R30, R27, R30, !PT ;  /* 0x0000001e1b1e7209 */ /* 0x000fca0007800000 */
[----:B------:R-:W0:Y:S01]  /*1530*/  SHFL.BFLY PT, R71, R30, 0x2, 0x1f ;  /* 0x0c401f001e477f89 */ /* 0x000e2200000e0000 */
[-C--:B------:R-:W-:Y:S02]  /*1540*/  ISETP.GE.U32.AND P6, PT, R62, R21.reuse, PT ;  /* 0x000000153e00720c */ /* 0x080fe40003fc6070 */
[----:B------:R-:W-:Y:S02]  /*1550*/  FSEL R24, R24, -INF , !P5 ;  /* 0xff80000018187808 */ /* 0x000fe40006800000 */
[----:B------:R-:W-:Y:S02]  /*1560*/  ISETP.GE.U32.AND.EX P6, PT, R60, RZ, PT, P6 ;  /* 0x000000ff3c00720c */ /* 0x000fe40003fc6160 */
[----:B------:R-:W-:Y:S01]  /*1570*/  ISETP.GT.U32.AND P5, PT, R26, R21, PT ;  /* 0x000000151a00720c */ /* 0x000fe20003fa4070 */
[----:B------:R-:W-:Y:S01]  /*1580*/  FMUL R26, R28, UR14 ;  /* 0x0000000e1c1a7c20 */ /* 0x000fe20008400000 */
[----:B------:R-:W-:Y:S01]  /*1590*/  FSEL R25, R25, -INF , !P6 ;  /* 0xff80000019197808 */ /* 0x000fe20007000000 */
[----:B------:R-:W-:Y:S01]  /*15a0*/  FMUL R28, R29, UR14 ;  /* 0x0000000e1d1c7c20 */ /* 0x000fe20008400000 */
[----:B------:R-:W-:-:S02]  /*15b0*/  ISETP.GT.U32.AND.EX P5, PT, R38, RZ, PT, P5 ;  /* 0x000000ff2600720c */ /* 0x000fc40003fa4150 */
[----:B------:R-:W-:Y:S01]  /*15c0*/  FSEL R26, R26, -INF , !P4 ;  /* 0xff8000001a1a7808 */ /* 0x000fe20006000000 */
[----:B------:R-:W-:Y:S01]  /*15d0*/  FMUL R29, R32, UR14 ;  /* 0x0000000e201d7c20 */ /* 0x000fe20008400000 */
[----:B------:R-:W-:Y:S02]  /*15e0*/  FSEL R28, R28, -INF , !P3 ;  /* 0xff8000001c1c7808 */ /* 0x000fe40005800000 */
[----:B0-----:R-:W-:Y:S02]  /*15f0*/  FMNMX R38, R30, R71, !PT ;  /* 0x000000471e267209 */ /* 0x001fe40007800000 */
[----:B------:R-:W-:Y:S01]  /*1600*/  FMNMX R71, R24, R25, !PT ;  /* 0x0000001918477209 */ /* 0x000fe20007800000 */
[----:B------:R-:W-:-:S03]  /*1610*/  FMUL R30, R33, UR14 ;  /* 0x0000000e211e7c20 */ /* 0x000fc60008400000 */
[----:B------:R-:W-:Y:S02]  /*1620*/  FMNMX R71, R26, R71, !PT ;  /* 0x000000471a477209 */ /* 0x000fe40007800000 */
[----:B------:R-:W-:Y:S02]  /*1630*/  FSEL R29, R29, -INF , !P2 ;  /* 0xff8000001d1d7808 */ /* 0x000fe40005000000 */
[----:B------:R-:W-:Y:S02]  /*1640*/  FMNMX R32, R28, R71, !PT ;  /* 0x000000471c207209 */ /* 0x000fe40007800000 */
[----:B------:R-:W-:Y:S02]  /*1650*/  FSEL R30, R30, -INF , !P1 ;  /* 0xff8000001e1e7808 */ /* 0x000fe40004800000 */
[----:B------:R-:W-:Y:S01]  /*1660*/  FMNMX R33, R29, R32, !PT ;  /* 0x000000201d217209 */ /* 0x000fe20007800000 */
[----:B------:R-:W-:Y:S01]  /*1670*/  FMUL R32, R37, UR14 ;  /* 0x0000000e25207c20 */ /* 0x000fe20008400000 */
[----:B------:R-:W-:-:S02]  /*1680*/  FSEL R37, R36, -INF , !P0 ;  /* 0xff80000024257808 */ /* 0x000fc40004000000 */
[----:B------:R-:W-:Y:S01]  /*1690*/  FMNMX R60, R30, R33, !PT ;  /* 0x000000211e3c7209 */ /* 0x000fe20007800000 */
[----:B------:R-:W0:Y:S01]  /*16a0*/  SHFL.BFLY PT, R71, R38, 0x1, 0x1f ;  /* 0x0c201f0026477f89 */ /* 0x000e2200000e0000 */
[----:B------:R-:W-:Y:S02]  /*16b0*/  FSEL R36, R32, -INF , !P5 ;  /* 0xff80000020247808 */ /* 0x000fe40006800000 */
[----:B------:R-:W-:-:S04]  /*16c0*/  FMNMX R33, R37, R60, !PT ;  /* 0x0000003c25217209 */ /* 0x000fc80007800000 */
[----:B------:R-:W-:-:S05]  /*16d0*/  FMNMX R33, R36, R33, !PT ;  /* 0x0000002124217209 */ /* 0x000fca0007800000 */
[----:B------:R-:W1:Y:S01]  /*16e0*/  SHFL.BFLY PT, R60, R33, 0x2, 0x1f ;  /* 0x0c401f00213c7f89 */ /* 0x000e6200000e0000 */
[----:B0-----:R-:W-:-:S04]  /*16f0*/  FMNMX R32, R38, R71, !PT ;  /* 0x0000004726207209 */ /* 0x001fc80007800000 */
[----:B------:R-:W-:-:S05]  /*1700*/  FMNMX R32, R32, R23, !PT ;  /* 0x0000001720207209 */ /* 0x000fca0007800000 */
[----:B------:R-:W-:Y:S01]  /*1710*/  FADD R34, R34, -R32 ;  /* 0x8000002022227221 */ /* 0x000fe20000000000 */
[----:B-1----:R-:W-:-:S03]  /*1720*/  FMNMX R38, R33, R60, !PT ;  /* 0x0000003c21267209 */ /* 0x002fc60007800000 */
[----:B------:R-:W-:Y:S01]  /*1730*/  FMUL R62, R34, 1.4426950216293334961 ;  /* 0x3fb8aa3b223e7820 */ /* 0x000fe20000400000 */
[--C-:B------:R-:W-:Y:S02]  /*1740*/  FADD R34, R39, -R32.reuse ;  /* 0x8000002027227221 */ /* 0x100fe40000000000 */
[----:B------:R-:W0:Y:S01]  /*1750*/  SHFL.BFLY PT, R39, R38, 0x1, 0x1f ;  /* 0x0c201f0026277f89 */ /* 0x000e2200000e0000 */
[--C-:B------:R-:W-:Y:S01]  /*1760*/  FADD R31, R31, -R32.reuse ;  /* 0x800000201f1f7221 */ /* 0x100fe20000000000 */
[----:B------:R-:W-:Y:S02]  /*1770*/  FADD R27, R27, -R32 ;  /* 0x800000201b1b7221 */ /* 0x000fe40000000000 */
[----:B----4-:R-:W-:Y:S01]  /*1780*/  STS.U16 [R22+UR13+0x2200], R63 ;  /* 0x0022003f16007988 */ /* 0x010fe2000800040d */
[----:B------:R-:W-:-:S03]  /*1790*/  FMUL R31, R31, 1.4426950216293334961 ;  /* 0x3fb8aa3b1f1f7820 */ /* 0x000fc60000400000 */
[----:B-----5:R1:W-:Y:S04]  /*17a0*/  STS.U16 [R22+UR13+0x2400], R59 ;  /* 0x0024003b16007988 */ /* 0x0203e8000800040d */
[----:B--2---:R-:W-:Y:S01]  /*17b0*/  STS.U16 [R22+UR13+0x2600], R61 ;  /* 0x0026003d16007988 */ /* 0x004fe2000800040d */
[----:B------:R2:W-:Y:S01]  /*17c0*/  MUFU.EX2 R33, R31 ;  /* 0x0000001f00217308 */ /* 0x0005e20000000800 */
[----:B------:R3:W-:Y:S06]  /*17d0*/  MEMBAR.ALL.CTA ;  /* 0x0000000000007992 */ /* 0x0007ec0000008000 */
[----:B---3--:R-:W3:Y:S01]  /*17e0*/  FENCE.VIEW.ASYNC.S ;  /* 0x00000000000073c6 */ /* 0x008ee20000000000 */
[----:B0-----:R-:W-:-:S04]  /*17f0*/  FMNMX R39, R38, R39, !PT ;  /* 0x0000002726277209 */ /* 0x001fc80007800000 */
[----:B------:R-:W-:Y:S01]  /*1800*/  FMNMX R39, R39, R58, !PT ;  /* 0x0000003a27277209 */ /* 0x000fe20007800000 */
[----:B--2---:R-:W-:Y:S01]  /*1810*/  FMUL R31, R27, 1.4426950216293334961 ;  /* 0x3fb8aa3b1b1f7820 */ /* 0x004fe20000400000 */
[--C-:B------:R-:W-:Y:S01]  /*1820*/  FADD R65, R65, -R32.reuse ;  /* 0x8000002041417221 */ /* 0x100fe20000000000 */
[----:B------:R-:W-:Y:S02]  /*1830*/  FADD R27, -R32, R23 ;  /* 0x00000017201b7221 */ /* 0x000fe40000000100 */
[--C-:B------:R-:W-:Y:S01]  /*1840*/  FADD R25, R25, -R39.reuse ;  /* 0x8000002719197221 */ /* 0x100fe20000000000 */
[----:B------:R-:W-:Y:S01]  /*1850*/  FMUL R60, R34, 1.4426950216293334961 ;  /* 0x3fb8aa3b223c7820 */ /* 0x000fe20000400000 */
[----:B------:R-:W-:Y:S02]  /*1860*/  FMUL R34, R65, 1.4426950216293334961 ;  /* 0x3fb8aa3b41227820 */ /* 0x000fe40000400000 */
[----:B------:R-:W-:Y:S01]  /*1870*/  FMUL R25, R25, 1.4426950216293334961 ;  /* 0x3fb8aa3b19197820 */ /* 0x000fe20000400000 */
[----:B------:R-:W-:Y:S01]  /*1880*/  FMUL R65, R27, 1.4426950216293334961 ;  /* 0x3fb8aa3b1b417820 */ /* 0x000fe20000400000 */
[--C-:B------:R-:W-:Y:S01]  /*1890*/  FADD R26, R26, -R39.reuse ;  /* 0x800000271a1a7221 */ /* 0x100fe20000000000 */
[--C-:B------:R-:W-:Y:S01]  /*18a0*/  FADD R69, R69, -R32.reuse ;  /* 0x8000002045457221 */ /* 0x100fe20000000000 */
[----:B------:R0:W-:Y:S01]  /*18b0*/  MUFU.EX2 R27, R25 ;  /* 0x00000019001b7308 */ /* 0x0001e20000000800 */
[--C-:B------:R-:W-:Y:S01]  /*18c0*/  FADD R28, R28, -R39.reuse ;  /* 0x800000271c1c7221 */ /* 0x100fe20000000000 */
[----:B------:R-:W-:Y:S01]  /*18d0*/  FADD R67, R67, -R32 ;  /* 0x8000002043437221 */ /* 0x000fe20000000000 */
[----:B------:R-:W-:Y:S01]  /*18e0*/  FMUL R26, R26, 1.4426950216293334961 ;  /* 0x3fb8aa3b1a1a7820 */ /* 0x000fe20000400000 */
[--C-:B------:R-:W-:Y:S01]  /*18f0*/  FADD R24, R24, -R39.reuse ;  /* 0x8000002718187221 */ /* 0x100fe20000000000 */
[----:B------:R-:W-:Y:S01]  /*1900*/  FMUL R69, R69, 1.4426950216293334961 ;  /* 0x3fb8aa3b45457820 */ /* 0x000fe20000400000 */
[----:B0-----:R-:W-:-:S02]  /*1910*/  FADD R25, R37, -R39 ;  /* 0x8000002725197221 */ /* 0x001fc40000000000 */
[----:B------:R0:W-:Y:S01]  /*1920*/  MUFU.EX2 R23, R31 ;  /* 0x0000001f00177308 */ /* 0x0001e20000000800 */
[----:B------:R-:W-:Y:S01]  /*1930*/  FMUL R28, R28, 1.4426950216293334961 ;  /* 0x3fb8aa3b1c1c7820 */ /* 0x000fe20000400000 */
[----:B------:R-:W-:Y:S01]  /*1940*/  FADD R35, R35, -R32 ;  /* 0x8000002023237221 */ /* 0x000fe20000000000 */
[----:B------:R-:W-:Y:S01]  /*1950*/  FMUL R38, R67, 1.4426950216293334961 ;  /* 0x3fb8aa3b43267820 */ /* 0x000fe20000400000 */
[----:B------:R-:W-:Y:S01]  /*1960*/  FMUL R24, R24, 1.4426950216293334961 ;  /* 0x3fb8aa3b18187820 */ /* 0x000fe20000400000 */
[--C-:B------:R-:W-:Y:S01]  /*1970*/  FADD R29, R29, -R39.reuse ;  /* 0x800000271d1d7221 */ /* 0x100fe20000000000 */
[----:B------:R-:W-:Y:S01]  /*1980*/  FADD R30, R30, -R39 ;  /* 0x800000271e1e7221 */ /* 0x000fe20000000000 */
[----:B0-----:R-:W-:Y:S01]  /*1990*/  FMUL R31, R25, 1.4426950216293334961 ;  /* 0x3fb8aa3b191f7820 */ /* 0x001fe20000400000 */
[----:B------:R-:W-:Y:S01]  /*19a0*/  FADD R25, -R39, R58 ;  /* 0x0000003a27197221 */ /* 0x000fe20000000100 */
[----:B------:R0:W-:Y:S01]  /*19b0*/  MUFU.EX2 R64, R26 ;  /* 0x0000001a00407308 */ /* 0x0001e20000000800 */
[----:B------:R-:W-:Y:S01]  /*19c0*/  FMUL R35, R35, 1.4426950216293334961 ;  /* 0x3fb8aa3b23237820 */ /* 0x000fe20000400000 */
[----:B------:R-:W-:Y:S01]  /*19d0*/  FMUL R29, R29, 1.4426950216293334961 ;  /* 0x3fb8aa3b1d1d7820 */ /* 0x000fe20000400000 */
[----:B------:R-:W-:-:S05]  /*19e0*/  FMUL R30, R30, 1.4426950216293334961 ;  /* 0x3fb8aa3b1e1e7820 */ /* 0x000fca0000400000 */
[----:B------:R2:W-:Y:S01]  /*19f0*/  MUFU.EX2 R67, R28 ;  /* 0x0000001c00437308 */ /* 0x0005e20000000800 */
[----:B0-----:R-:W-:-:S04]  /*1a00*/  FADD R26, R36, -R39 ;  /* 0x80000027241a7221 */ /* 0x001fc80000000000 */
[----:B------:R-:W-:-:S03]  /*1a10*/  FMUL R26, R26, 1.4426950216293334961 ;  /* 0x3fb8aa3b1a1a7820 */ /* 0x000fc60000400000 */
[----:B------:R-:W-:Y:S01]  /*1a20*/  MUFU.EX2 R62, R62 ;  /* 0x0000003e003e7308 */ /* 0x000fe20000000800 */
[----:B--2---:R-:W-:-:S07]  /*1a30*/  FMUL R28, R25, 1.4426950216293334961 ;  /* 0x3fb8aa3b191c7820 */ /* 0x004fce0000400000 */
[----:B------:R-:W0:Y:S08]  /*1a40*/  MUFU.EX2 R69, R69 ;  /* 0x0000004500457308 */ /* 0x000e300000000800 */
[----:B------:R-:W-:Y:S08]  /*1a50*/  MUFU.EX2 R65, R65 ;  /* 0x0000004100417308 */ /* 0x000ff00000000800 */
[----:B------:R-:W2:Y:S08]  /*1a60*/  MUFU.EX2 R24, R24 ;  /* 0x0000001800187308 */ /* 0x000eb00000000800 */
[----:B------:R-:W4:Y:S08]  /*1a70*/  MUFU.EX2 R36, R28 ;  /* 0x0000001c00247308 */ /* 0x000f300000000800 */
[----:B------:R-:W5:Y:S08]  /*1a80*/  MUFU.EX2 R60, R60 ;  /* 0x0000003c003c7308 */ /* 0x000f700000000800 */
[----:B------:R-:W-:Y:S08]  /*1a90*/  MUFU.EX2 R34, R34 ;  /* 0x0000002200227308 */ /* 0x000ff00000000800 */
[----:B------:R-:W-:Y:S08]  /*1aa0*/  MUFU.EX2 R35, R35 ;  /* 0x0000002300237308 */ /* 0x000ff00000000800 */
[----:B------:R-:W-:Y:S08]  /*1ab0*/  MUFU.EX2 R38, R38 ;  /* 0x0000002600267308 */ /* 0x000ff00000000800 */
[----:B------:R0:W-:Y:S08]  /*1ac0*/  MUFU.EX2 R66, R29 ;  /* 0x0000001d00427308 */ /* 0x0001f00000000800 */
[----:B------:R-:W3:Y:S08]  /*1ad0*/  MUFU.EX2 R37, R30 ;  /* 0x0000001e00257308 */ /* 0x000ef00000000800 */
[----:B------:R-:W-:Y:S08]  /*1ae0*/  MUFU.EX2 R58, R31 ;  /* 0x0000001f003a7308 */ /* 0x000ff00000000800 */
[----:B-1----:R1:W3:Y:S01]  /*1af0*/  MUFU.EX2 R59, R26 ;  /* 0x0000001a003b7308 */ /* 0x0022e20000000800 */
[----:B0-----:R-:W-:Y:S01]  /*1b00*/  FADD R29, R62, R69 ;  /* 0x000000453e1d7221 */ /* 0x001fe20000000000 */
[----:B------:R-:W-:Y:S01]  /*1b10*/  F2FP.BF16.F32.PACK_AB R25, R69, R62 ;  /* 0x0000003e4519723e */ /* 0x000fe200000010ff */
[----:B--2---:R-:W-:Y:S01]  /*1b20*/  FADD R63, R24, R27 ;  /* 0x0000001b183f7221 */ /* 0x004fe20000000000 */
[-C--:B------:R-:W-:Y:S01]  /*1b30*/  FMUL R42, R42, R65.reuse ;  /* 0x000000412a2a7220 */ /* 0x080fe20000400000 */
[-C--:B------:R-:W-:Y:S01]  /*1b40*/  FMUL R43, R43, R65.reuse ;  /* 0x000000412b2b7220 */ /* 0x080fe20000400000 */
[-C--:B------:R-:W-:Y:S01]  /*1b50*/  FMUL R46, R46, R65.reuse ;  /* 0x000000412e2e7220 */ /* 0x080fe20000400000 */
[-C--:B------:R-:W-:Y:S01]  /*1b60*/  FMUL R47, R47, R65.reuse ;  /* 0x000000412f2f7220 */ /* 0x080fe20000400000 */
[-C--:B------:R-:W-:Y:S01]  /*1b70*/  FMUL R50, R50, R65.reuse ;  /* 0x0000004132327220 */ /* 0x080fe20000400000 */
[-C--:B------:R-:W-:Y:S01]  /*1b80*/  FMUL R51, R51, R65.reuse ;  /* 0x0000004133337220 */ /* 0x080fe20000400000 */
[-C--:B------:R-:W-:Y:S01]  /*1b90*/  FMUL R54, R54, R65.reuse ;  /* 0x0000004136367220 */ /* 0x080fe20000400000 */
[----:B------:R-:W-:Y:S01]  /*1ba0*/  FMUL R55, R55, R65 ;  /* 0x0000004137377220 */ /* 0x000fe20000400000 */
[-C--:B----4-:R-:W-:Y:S01]  /*1bb0*/  FMUL R40, R40, R36.reuse ;  /* 0x0000002428287220 */ /* 0x090fe20000400000 */
[-C--:B------:R-:W-:Y:S01]  /*1bc0*/  FMUL R41, R41, R36.reuse ;  /* 0x0000002429297220 */ /* 0x080fe20000400000 */
[-C--:B------:R-:W-:Y:S01]  /*1bd0*/  FMUL R44, R44, R36.reuse ;  /* 0x000000242c2c7220 */ /* 0x080fe20000400000 */
[-C--:B------:R-:W-:Y:S01]  /*1be0*/  FMUL R45, R45, R36.reuse ;  /* 0x000000242d2d7220 */ /* 0x080fe20000400000 */
[-C--:B------:R-:W-:Y:S01]  /*1bf0*/  FMUL R48, R48, R36.reuse ;  /* 0x0000002430307220 */ /* 0x080fe20000400000 */
[-C--:B------:R-:W-:Y:S01]  /*1c00*/  FMUL R49, R49, R36.reuse ;  /* 0x0000002431317220 */ /* 0x080fe20000400000 */
[-C--:B------:R-:W-:Y:S01]  /*1c10*/  FMUL R52, R52, R36.reuse ;  /* 0x0000002434347220 */ /* 0x080fe20000400000 */
[----:B------:R-:W-:Y:S01]  /*1c20*/  FMUL R53, R53, R36 ;  /* 0x0000002435357220 */ /* 0x000fe20000400000 */
[----:B------:R-:W-:Y:S01]  /*1c30*/  F2FP.BF16.F32.PACK_AB R24, R27, R24 ;  /* 0x000000181b18723e */ /* 0x000fe200000010ff */
[----:B-----5:R-:W-:Y:S01]  /*1c40*/  FADD R62, R60, R29 ;  /* 0x0000001d3c3e7221 */ /* 0x020fe20000000000 */
[----:B------:R-:W-:-:S02]  /*1c50*/  F2FP.BF16.F32.PACK_AB R27, R33, R60 ;  /* 0x0000003c211b723e */ /* 0x000fc400000010ff */
[----:B-1----:R-:W-:Y:S02]  /*1c60*/  F2FP.BF16.F32.PACK_AB R26, R67, R64 ;  /* 0x00000040431a723e */ /* 0x002fe400000010ff */
[----:B---3--:R-:W-:Y:S02]  /*1c70*/  F2FP.BF16.F32.PACK_AB R28, R37, R66 ;  /* 0x00000042251c723e */ /* 0x008fe400000010ff */
[----:B------:R-:W-:Y:S02]  /*1c80*/  F2FP.BF16.F32.PACK_AB R29, R35, R34 ;  /* 0x00000022231d723e */ /* 0x000fe400000010ff */
[----:B------:R-:W-:Y:S02]  /*1c90*/  F2FP.BF16.F32.PACK_AB R30, R59, R58 ;  /* 0x0000003a3b1e723e */ /* 0x000fe400000010ff */
[----:B------:R-:W-:Y:S01]  /*1ca0*/  F2FP.BF16.F32.PACK_AB R31, R23, R38 ;  /* 0x00000026171f723e */ /* 0x000fe200000010ff */
[----:B------:R-:W-:Y:S06]  /*1cb0*/  BAR.SYNC.DEFER_BLOCKING 0x0 ;  /* 0x0000000000007b1d */ /* 0x000fec0000010000 */
[----:B------:R-:W-:-:S06]  /*1cc0*/  WARPGROUP.ARRIVE ;  /* 0x00000000000079c5 */ /* 0x000fcc0000000000 */
[----:B------:R-:W-:Y:S01]  /*1cd0*/  HGMMA.64x32x16.F32.BF16 R40, R24, gdesc[UR24], R40 ;  /* 0x0060001818287df0 */ /* 0x000fe20008701828 */
[----:B------:R-:W-:Y:S01]  /*1ce0*/  FADD R64, R64, R63 ;  /* 0x0000003f40407221 */ /* 0x000fe20000000000 */
[----:B------:R-:W-:-:S03]  /*1cf0*/  FADD R33, R33, R62 ;  /* 0x0000003e21217221 */ /* 0x000fc60000000000 */
        /* <DEDUP_REMOVED lines=8> */
[----:B------:R-:W-:Y:S02]  /*1d80*/  FADD R58, R59, R58 ;  /* 0x0000003a3b3a7221 */ /* 0x000fe40000000000 */
[----:B------:R-:W-:Y:S04]  /*1d90*/  SHFL.BFLY PT, R33, R38, 0x2, 0x1f ;  /* 0x0c401f0026217f89 */ /* 0x000fe800000e0000 */
[----:B------:R-:W0:Y:S01]  /*1da0*/  SHFL.BFLY PT, R23, R58, 0x2, 0x1f ;  /* 0x0c401f003a177f89 */ /* 0x000e2200000e0000 */
[----:B------:R-:W-:Y:S01]  /*1db0*/  HGMMA.64x32x16.F32.BF16 R40, R28, gdesc[UR8], R40, gsb0 ;  /* 0x006000081c287df0 */ /* 0x000fe20008001828 */
[----:B0-----:R-:W-:Y:S01]  /*1dc0*/  FADD R23, R58, R23 ;  /* 0x000000173a177221 */ /* 0x001fe20000000000 */
[----:B------:R-:W-:Y:S01]  /*1dd0*/  FADD R35, R38, R33 ;  /* 0x0000002126237221 */ /* 0x000fe20000000000 */
[----:B------:R-:W-:-:S03]  /*1de0*/  UIADD3 UR6, UP0, UR6, 0x20, URZ ;  /* 0x0000002006067890 */ /* 0x000fc6000ff1e03f */
[----:B------:R-:W0:Y:S01]  /*1df0*/  SHFL.BFLY PT, R34, R23, 0x1, 0x1f ;  /* 0x0c201f0017227f89 */ /* 0x000e2200000e0000 */
[----:B------:R-:W-:-:S03]  /*1e00*/  UIADD3.X UR7, URZ, UR7, URZ, UP0, !UPT ;  /* 0x000000073f077290 */ /* 0x000fc600087fe43f */
[----:B------:R-:W1:Y:S01]  /*1e10*/  SHFL.BFLY PT, R60, R35, 0x1, 0x1f ;  /* 0x0c201f00233c7f89 */ /* 0x000e6200000e0000 */
[----:B------:R-:W-:-:S04]  /*1e20*/  UISETP.GE.U32.AND UP0, UPT, UR6, UR22, UPT ;  /* 0x000000160600728c */ /* 0x000fc8000bf06070 */
[----:B------:R-:W-:-:S06]  /*1e30*/  UISETP.GE.U32.AND.EX UP0, UPT, UR7, URZ, UPT, UP0 ;  /* 0x0000003f0700728c */ /* 0x000fcc000bf06100 */
[----:B------:R-:W-:Y:S01]  /*1e40*/  PLOP3.LUT P0, PT, PT, PT, UP0, 0x80, 0x0 ;  /* 0x000000000000781c */ /* 0x000fe20003f0f008 */
[----:B------:R-:W-:Y:S02]  /*1e50*/  ULEA UR5, UR17, UR5, 0x5 ;  /* 0x0000000511057291 */ /* 0x000fe4000f8e283f */
[----:B------:R-:W-:Y:S01]  /*1e60*/  ULEA UR4, UR15, UR4, 0x5 ;  /* 0x000000040f047291 */ /* 0x000fe2000f8e283f */
[----:B------:R-:W-:Y:S02]  /*1e70*/  IMAD.MOV.U32 R58, RZ, RZ, R39 ;  /* 0x000000ffff3a7224 */ /* 0x000fe400078e0027 */
[----:B0-----:R-:W-:Y:S01]  /*1e80*/  FADD R33, R23, R34 ;  /* 0x0000002217217221 */ /* 0x001fe20000000000 */
[----:B-1----:R-:W-:-:S03]  /*1e90*/  FADD R60, R35, R60 ;  /* 0x0000003c233c7221 */ /* 0x002fc60000000000 */
[----:B------:R-:W-:Y:S01]  /*1ea0*/  FFMA R57, R36, R57, R33 ;  /* 0x0000003924397223 */ /* 0x000fe20000000021 */
[----:B------:R-:W-:Y:S02]  /*1eb0*/  IMAD.MOV.U32 R33, RZ, RZ, R39 ;  /* 0x000000ffff217224 */ /* 0x000fe400078e0027 */
[----:B------:R-:W-:Y:S01]  /*1ec0*/  FFMA R56, R65, R56, R60 ;  /* 0x0000003841387223 */ /* 0x000fe2000000003c */
[----:B------:R-:W-:Y:S01]  /*1ed0*/  IMAD.MOV.U32 R23, RZ, RZ, R32 ;  /* 0x000000ffff177224 */ /* 0x000fe200078e0020 */
[----:B------:R-:W-:Y:S02]  /*1ee0*/  WARPGROUP.DEPBAR.LE gsb0, 0x0 ;  /* 0x00008000000079c5 */ /* 0x000fe40000010000 */
[----:B------:R-:W-:Y:S05]  /*1ef0*/  @!P0 BRA `(.L_x_1) ;  /* 0xffffffec00c48947 */ /* 0x000fea000383ffff */
.L_x_0:
[----:B------:R-:W-:Y:S01]  /*1f00*/  FMUL R2, R55, 0.25 ;  /* 0x3e80000037027820 */ /* 0x000fe20000400000 */
[----:B------:R-:W-:Y:S01]  /*1f10*/  FSETP.GT.AND P0, PT, |R56|, 8.50705917302346158658e+37, PT ;  /* 0x7e8000003800780b */ /* 0x000fe20003f04200 */
[----:B------:R-:W-:Y:S01]  /*1f20*/  FMUL R3, R54, 0.25 ;  /* 0x3e80000036037820 */ /* 0x000fe20000400000 */
[----:B-1----:R-:W-:Y:S01]  /*1f30*/  FMUL R5, R42, 0.25 ;  /* 0x3e8000002a057820 */ /* 0x002fe20000400000 */
[----:B------:R-:W-:Y:S01]  /*1f40*/  FSETP.GT.AND P1, PT, |R57|, 8.50705917302346158658e+37, PT ;  /* 0x7e8000003900780b */ /* 0x000fe20003f24200 */
[----:B------:R-:W-:Y:S01]  /*1f50*/  FMUL R4, R43, 0.25 ;  /* 0x3e8000002b047820 */ /* 0x000fe20000400000 */
[----:B------:R-:W-:Y:S01]  /*1f60*/  FSEL R11, R2, R55, P0 ;  /* 0x00000037020b7208 */ /* 0x000fe20000000000 */
        /* <DEDUP_REMOVED lines=13> */
[----:B------:R-:W-:Y:S01]  /*2040*/  LOP3.LUT R5, R0, 0x7, RZ, 0xc0, !PT ;  /* 0x0000000700057812 */ /* 0x000fe200078ec0ff */
[----:B------:R-:W-:Y:S01]  /*2050*/  FMUL R21, R50, 0.25 ;  /* 0x3e80000032157820 */ /* 0x000fe20000400000 */
[----:B------:R-:W-:Y:S01]  /*2060*/  FSEL R52, R3, R52, P1 ;  /* 0x0000003403347208 */ /* 0x000fe20000800000 */
[----:B------:R-:W-:Y:S01]  /*2070*/  FMUL R3, R44, 0.25 ;  /* 0x3e8000002c037820 */ /* 0x000fe20000400000 */
[----:B------:R-:W-:Y:S01]  /*2080*/  FSEL R45, R2, R45, P1 ;  /* 0x0000002d022d7208 */ /* 0x000fe20000800000 */
[C---:B------:R-:W-:Y:S01]  /*2090*/  IMAD.SHL.U32 R2, R0.reuse, 0x8, RZ ;  /* 0x0000000800027824 */ /* 0x040fe200078e00ff */
[----:B------:R-:W-:Y:S01]  /*20a0*/  LEA R7, R5, UR13, 0x4 ;  /* 0x0000000d05077c11 */ /* 0x000fe2000f8e20ff */
[----:B------:R-:W-:Y:S01]  /*20b0*/  BAR.SYNC.DEFER_BLOCKING 0x0 ;  /* 0x0000000000007b1d */ /* 0x000fe20000010000 */
[----:B------:R-:W-:-:S02]  /*20c0*/  LOP3.LUT R6, R0, 0x8, RZ, 0xc0, !PT ;  /* 0x0000000800067812 */ /* 0x000fc400078ec0ff */
[----:B------:R-:W-:Y:S01]  /*20d0*/  FSEL R43, R4, R43, P0 ;  /* 0x0000002b042b7208 */ /* 0x000fe20000000000 */
[----:B------:R-:W-:Y:S01]  /*20e0*/  FMUL R4, R49, 0.25 ;  /* 0x3e80000031047820 */ /* 0x000fe20000400000 */
[----:B------:R-:W-:Y:S01]  /*20f0*/  FSEL R44, R3, R44, P1 ;  /* 0x0000002c032c7208 */ /* 0x000fe20000800000 */
[----:B------:R-:W-:Y:S01]  /*2100*/  FMUL R3, R40, 0.25 ;  /* 0x3e80000028037820 */ /* 0x000fe20000400000 */
[----:B------:R-:W-:Y:S01]  /*2110*/  LOP3.LUT R2, R2, 0x780, RZ, 0xc0, !PT ;  /* 0x0000078002027812 */ /* 0x000fe200078ec0ff */
[----:B------:R-:W-:Y:S01]  /*2120*/  IMAD R19, R6, 0x100, R7 ;  /* 0x0000010006137824 */ /* 0x000fe200078e0207 */
[----:B------:R-:W-:Y:S01]  /*2130*/  FSEL R49, R4, R49, P1 ;  /* 0x0000003104317208 */ /* 0x000fe20000800000 */
[----:B------:R-:W-:Y:S01]  /*2140*/  FMUL R4, R41, 0.25 ;  /* 0x3e80000029047820 */ /* 0x000fe20000400000 */
[----:B------:R-:W-:Y:S01]  /*2150*/  FSEL R40, R3, R40, P1 ;  /* 0x0000002803287208 */ /* 0x000fe20000800000 */
[----:B------:R-:W-:Y:S02]  /*2160*/  IMAD.IADD R19, R2, 0x1, R19 ;  /* 0x0000000102137824 */ /* 0x000fe400078e0213 */
[C---:B------:R-:W-:Y:S01]  /*2170*/  FMUL R2, R57.reuse, 8388608 ;  /* 0x4b00000039027820 */ /* 0x040fe20000400000 */
[----:B------:R-:W-:Y:S01]  /*2180*/  FSETP.GEU.AND P2, PT, R57, 1.175494350822287508e-38, PT ;  /* 0x008000003900780b */ /* 0x000fe20003f4e000 */
[C---:B------:R-:W-:Y:S01]  /*2190*/  FMUL R3, R56.reuse, 8388608 ;  /* 0x4b00000038037820 */ /* 0x040fe20000400000 */
[----:B------:R-:W-:Y:S01]  /*21a0*/  FSETP.GEU.AND P3, PT, R56, 1.175494350822287508e-38, PT ;  /* 0x008000003800780b */ /* 0x000fe20003f6e000 */
[----:B------:R-:W-:Y:S01]  /*21b0*/  IMAD R5, R5, -0x8, R7 ;  /* 0xfffffff805057824 */ /* 0x000fe200078e0207 */
[----:B------:R-:W-:Y:S01]  /*21c0*/  FSEL R41, R4, R41, P1 ;  /* 0x0000002904297208 */ /* 0x000fe20000800000 */
[----:B------:R-:W-:Y:S01]  /*21d0*/  IMAD.SHL.U32 R4, R0, 0x4, RZ ;  /* 0x0000000400047824 */ /* 0x000fe200078e00ff */
[----:B------:R-:W-:Y:S01]  /*21e0*/  FSEL R9, R2, R57, !P2 ;  /* 0x0000003902097208 */ /* 0x000fe20005000000 */
[----:B------:R-:W-:Y:S01]  /*21f0*/  ULDC.64 UR4, c[0x0][0x270] ;  /* 0x00009c0000047ab9 */ /* 0x000fe20000000a00 */
[----:B------:R-:W-:Y:S01]  /*2200*/  FSEL R8, R3, R56, !P3 ;  /* 0x0000003803087208 */ /* 0x000fe20005800000 */
[----:B------:R-:W-:Y:S01]  /*2210*/  UIMAD UR4, UR12, UR4, URZ ;  /* 0x000000040c0472a4 */ /* 0x000fe2000f8e023f */
[----:B------:R-:W-:Y:S01]  /*2220*/  LOP3.LUT R4, R4, 0x1c0, RZ, 0xc0, !PT ;  /* 0x000001c004047812 */ /* 0x000fe200078ec0ff */
[----:B------:R-:W-:Y:S01]  /*2230*/  VIADD R2, R9, 0xc0cafb0d ;  /* 0xc0cafb0d09027836 */ /* 0x000fe20000000000 */
[----:B------:R-:W-:Y:S01]  /*2240*/  IADD3 R3, R8, -0x3f3504f3, RZ ;  /* 0xc0cafb0d08037810 */ /* 0x000fe20007ffe0ff */
[----:B------:R-:W0:Y:S01]  /*2250*/  LDC R14, c[0x0][0x278] ;  /* 0x00009e00ff0e7b82 */ /* 0x000e220000000800 */
[----:B------:R-:W-:Y:S01]  /*2260*/  FSEL R22, RZ, -23, P3 ;  /* 0xc1b80000ff167808 */ /* 0x000fe20001800000 */
[----:B------:R-:W-:Y:S01]  /*2270*/  IMAD.IADD R15, R4, 0x1, R5 ;  /* 0x00000001040f7824 */ /* 0x000fe200078e0205 */
[----:B------:R-:W-:-:S02]  /*2280*/  LOP3.LUT R7, R3, 0xff800000, RZ, 0xc0, !PT ;  /* 0xff80000003077812 */ /* 0x000fc400078ec0ff */
[----:B------:R-:W-:Y:S02]  /*2290*/  LOP3.LUT R4, R2, 0xff800000, RZ, 0xc0, !PT ;  /* 0xff80000002047812 */ /* 0x000fe400078ec0ff */
[----:B------:R-:W-:Y:S01]  /*22a0*/  I2FP.F32.S32 R13, R7 ;  /* 0x00000007000d7245 */ /* 0x000fe20000201400 */
[----:B------:R-:W-:Y:S01]  /*22b0*/  IMAD.IADD R7, R8, 0x1, -R7 ;  /* 0x0000000108077824 */ /* 0x000fe200078e0a07 */
[----:B------:R-:W-:Y:S01]  /*22c0*/  I2FP.F32.S32 R5, R4 ;  /* 0x0000000400057245 */ /* 0x000fe20000201400 */
[----:B------:R-:W-:Y:S01]  /*22d0*/  IMAD.IADD R4, R9, 0x1, -R4 ;  /* 0x0000000109047824 */ /* 0x000fe200078e0a04 */
[----:B------:R-:W-:Y:S01]  /*22e0*/  FSEL R20, RZ, -23, P2 ;  /* 0xc1b80000ff147808 */ /* 0x000fe20001000000 */
[----:B------:R-:W-:Y:S01]  /*22f0*/  FFMA.FTZ R22, R13, 1.1920928955078125e-07, R22 ;  /* 0x340000000d167823 */ /* 0x000fe20000010016 */
[----:B------:R-:W-:Y:S02]  /*2300*/  IMAD.MOV.U32 R13, RZ, RZ, 0x3dc6b27f ;  /* 0x3dc6b27fff0d7424 */ /* 0x000fe400078e00ff */
[----:B------:R-:W-:Y:S01]  /*2310*/  FADD R4, R4, -1 ;  /* 0xbf80000004047421 */ /* 0x000fe20000000000 */
[----:B------:R-:W-:Y:S01]  /*2320*/  FSETP.GEU.AND P4, PT, |R56|, 1.175494350822287508e-38, PT ;  /* 0x008000003800780b */ /* 0x000fe20003f8e200 */
[----:B------:R-:W-:Y:S01]  /*2330*/  FFMA.FTZ R20, R5, 1.1920928955078125e-07, R20 ;  /* 0x3400000005147823 */ /* 0x000fe20000010014 */
[----:B------:R-:W-:Y:S01]  /*2340*/  FSEL R16, R16, R51, P0 ;  /* 0x0000003310107208 */ /* 0x000fe20000000000 */
[----:B------:R-:W-:Y:S01]  /*2350*/  FFMA.FTZ R5, R4, R13, -0.16845393180847167969 ;  /* 0xbe2c7f3004057423 */ /* 0x000fe2000001000d */
[----:B------:R-:W-:Y:S01]  /*2360*/  FSEL R21, R21, R50, P0 ;  /* 0x0000003215157208 */ /* 0x000fe20000000000 */
[----:B------:R-:W-:Y:S01]  /*2370*/  @P0 FMUL R56, R56, 0.25 ;  /* 0x3e80000038380820 */ /* 0x000fe20000400000 */
[----:B------:R-:W-:Y:S01]  /*2380*/  FSETP.GEU.AND P0, PT, |R57|, 1.175494350822287508e-38, PT ;  /* 0x008000003900780b */ /* 0x000fe20003f0e200 */
[----:B------:R-:W-:Y:S01]  /*2390*/  FFMA.FTZ R5, R4, R5, 0.1716887056827545166 ;  /* 0x3e2fcf2a04057423 */ /* 0x000fe20000010005 */
[----:B------:R-:W-:Y:S01]  /*23a0*/  FADD R24, R7, -1 ;  /* 0xbf80000007187421 */ /* 0x000fe20000000000 */
[----:B------:R-:W-:Y:S01]  /*23b0*/  @P1 FMUL R57, R57, 0.25 ;  /* 0x3e80000039391820 */ /* 0x000fe20000400000 */
[----:B------:R-:W-:Y:S01]  /*23c0*/  LEA.HI R2, R6, R15, RZ, 0x1f ;  /* 0x0000000f06027211 */ /* 0x000fe200078ff8ff */
[----:B------:R-:W-:Y:S01]  /*23d0*/  FFMA.FTZ R5, R4, R5, -0.17900948226451873779 ;  /* 0xbe374e4304057423 */ /* 0x000fe20000010005 */
[----:B------:R-:W-:Y:S01]  /*23e0*/  FFMA.FTZ R7, R24, R13, -0.16845393180847167969 ;  /* 0xbe2c7f3018077423 */ /* 0x000fe2000001000d */
[----:B------:R-:W-:Y:S01]  /*23f0*/  @!P4 FMUL R56, R56, 16777216 ;  /* 0x4b8000003838c820 */ /* 0x000fe20000400000 */
[----:B------:R-:W-:Y:S01]  /*2400*/  @!P4 FMUL R47, R47, 16777216 ;  /* 0x4b8000002f2fc820 */ /* 0x000fe20000400000 */
[----:B------:R-:W-:Y:S01]  /*2410*/  FFMA.FTZ R5, R4, R5, 0.20512372255325317383 ;  /* 0x3e520bf404057423 */ /* 0x000fe20000010005 */
[----:B------:R-:W-:Y:S01]  /*2420*/  FFMA.FTZ R7, R24, R7, 0.1716887056827545166 ;  /* 0x3e2fcf2a18077423 */ /* 0x000fe20000010007 */
[----:B------:R-:W-:Y:S01]  /*2430*/  @!P4 FMUL R46, R46, 16777216 ;  /* 0x4b8000002e2ec820 */ /* 0x000fe20000400000 */
[----:B------:R-:W-:Y:S01]  /*2440*/  @!P4 FMUL R43, R43, 16777216 ;  /* 0x4b8000002b2bc820 */ /* 0x000fe20000400000 */
[----:B------:R-:W-:Y:S01]  /*2450*/  FFMA.FTZ R5, R4, R5, -0.24046532809734344482 ;  /* 0xbe763c8b04057423 */ /* 0x000fe20000010005 */
[----:B------:R-:W-:Y:S01]  /*2460*/  @!P0 FMUL R57, R57, 16777216 ;  /* 0x4b80000039398820 */ /* 0x000fe20000400000 */
[----:B------:R-:W-:Y:S01]  /*2470*/  FFMA.FTZ R7, R24, R7, -0.17900948226451873779 ;  /* 0xbe374e4318077423 */ /* 0x000fe20000010007 */
[----:B------:R-:W1:Y:S01]  /*2480*/  MUFU.RCP R56, R56 ;  /* 0x0000003800387308 */ /* 0x000e620000001000 */
[----:B------:R-:W-:Y:S01]  /*2490*/  FFMA.FTZ R5, R4, R5, 0.28857114911079406738 ;  /* 0x3e93bf9904057423 */ /* 0x000fe20000010005 */
[----:B------:R-:W-:Y:S01]  /*24a0*/  @!P0 FMUL R44, R44, 16777216 ;  /* 0x4b8000002c2c8820 */ /* 0x000fe20000400000 */
[----:B------:R-:W-:Y:S01]  /*24b0*/  FFMA.FTZ R7, R24, R7, 0.20512372255325317383 ;  /* 0x3e520bf418077423 */ /* 0x000fe20000010007 */
[----:B------:R-:W-:Y:S01]  /*24c0*/  @!P0 FMUL R40, R40, 16777216 ;  /* 0x4b80000028288820 */ /* 0x000fe20000400000 */
[----:B------:R-:W-:Y:S01]  /*24d0*/  FFMA.FTZ R5, R4, R5, -0.36067417263984680176 ;  /* 0xbeb8aa4904057423 */ /* 0x000fe20000010005 */
[----:B------:R-:W-:Y:S01]  /*24e0*/  @!P4 FMUL R42, R42, 16777216 ;  /* 0x4b8000002a2ac820 */ /* 0x000fe20000400000 */
[----:B------:R-:W-:Y:S01]  /*24f0*/  FFMA.FTZ R7, R24, R7, -0.24046532809734344482 ;  /* 0xbe763c8b18077423 */ /* 0x000fe20000010007 */
[----:B------:R-:W2:Y:S01]  /*2500*/  MUFU.RCP R57, R57 ;  /* 0x0000003900397308 */ /* 0x000ea20000001000 */
[----:B------:R-:W-:Y:S01]  /*2510*/  FFMA.FTZ R5, R4, R5, 0.48089820146560668945 ;  /* 0x3ef6384a04057423 */ /* 0x000fe20000010005 */
[----:B------:R-:W-:Y:S01]  /*2520*/  @!P0 FMUL R45, R45, 16777216 ;  /* 0x4b8000002d2d8820 */ /* 0x000fe20000400000 */
[----:B------:R-:W-:Y:S01]  /*2530*/  FFMA.FTZ R7, R24, R7, 0.28857114911079406738 ;  /* 0x3e93bf9918077423 */ /* 0x000fe20000010007 */
[----:B------:R-:W-:Y:S01]  /*2540*/  @!P0 FMUL R41, R41, 16777216 ;  /* 0x4b80000029298820 */ /* 0x000fe20000400000 */
[----:B------:R-:W-:Y:S01]  /*2550*/  FFMA.FTZ R5, R4, R5, -0.72134751081466674805 ;  /* 0xbf38aa3b04057423 */ /* 0x000fe20000010005 */
[----:B------:R-:W-:Y:S01]  /*2560*/  ISETP.GE.U32.AND P2, PT, R8, 0x7f800000, PT ;  /* 0x7f8000000800780c */ /* 0x000fe20003f46070 */
[----:B------:R-:W-:Y:S01]  /*2570*/  FFMA.FTZ R7, R24, R7, -0.36067417263984680176 ;  /* 0xbeb8aa4918077423 */ /* 0x000fe20000010007 */
[----:B------:R-:W-:Y:S01]  /*2580*/  @!P0 FMUL R49, R49, 16777216 ;  /* 0x4b80000031318820 */ /* 0x000fe20000400000 */
[----:B------:R-:W-:Y:S01]  /*2590*/  FMUL R5, R4, R5 ;  /* 0x0000000504057220 */ /* 0x000fe20000400000 */
[----:B-1----:R-:W-:Y:S01]  /*25a0*/  FMUL R47, R56, R47 ;  /* 0x0000002f382f7220 */ /* 0x002fe20000400000 */
[----:B------:R-:W-:Y:S01]  /*25b0*/  FFMA.FTZ R7, R24, R7, 0.48089820146560668945 ;  /* 0x3ef6384a18077423 */ /* 0x000fe20000010007 */
[----:B------:R-:W-:Y:S01]  /*25c0*/  FMUL R6, R56, R46 ;  /* 0x0000002e38067220 */ /* 0x000fe20000400000 */
[----:B------:R-:W-:Y:S01]  /*25d0*/  FMUL R5, R4, R5 ;  /* 0x0000000504057220 */ /* 0x000fe20000400000 */
[C---:B------:R-:W-:Y:S01]  /*25e0*/  FMUL R12, R56.reuse, R43 ;  /* 0x0000002b380c7220 */ /* 0x040fe20000400000 */
[----:B------:R-:W-:Y:S01]  /*25f0*/  FMUL R27, R56, R42 ;  /* 0x0000002a381b7220 */ /* 0x000fe20000400000 */
[----:B------:R-:W-:Y:S01]  /*2600*/  FFMA.FTZ R7, R24, R7, -0.72134751081466674805 ;  /* 0xbf38aa3b18077423 */ /* 0x000fe20000010007 */
[C---:B--2---:R-:W-:Y:S01]  /*2610*/  FMUL R44, R57.reuse, R44 ;  /* 0x0000002c392c7220 */ /* 0x044fe20000400000 */
[C---:B------:R-:W-:Y:S01]  /*2620*/  FMUL R13, R57.reuse, R40 ;  /* 0x00000028390d7220 */ /* 0x040fe20000400000 */
[C---:B------:R-:W-:Y:S01]  /*2630*/  FMUL R45, R57.reuse, R45 ;  /* 0x0000002d392d7220 */ /* 0x040fe20000400000 */
[----:B------:R-:W-:Y:S01]  /*2640*/  FMUL R28, R57, R41 ;  /* 0x00000029391c7220 */ /* 0x000fe20000400000 */
[----:B------:R-:W-:Y:S01]  /*2650*/  FFMA.FTZ R23, R4, 1.4426950216293334961, R5 ;  /* 0x3fb8aa3b04177823 */ /* 0x000fe20000010005 */
[----:B------:R-:W-:Y:S01]  /*2660*/  F2FP.BF16.F32.PACK_AB R6, R6, R27 ;  /* 0x0000001b0606723e */ /* 0x000fe200000010ff */
[----:B------:R-:W-:Y:S01]  /*2670*/  @!P0 FMUL R48, R48, 16777216 ;  /* 0x4b80000030308820 */ /* 0x000fe20000400000 */
[----:B------:R-:W-:Y:S01]  /*2680*/  F2FP.BF16.F32.PACK_AB R4, R44, R13 ;  /* 0x0000000d2c04723e */ /* 0x000fe200000010ff */
[C---:B------:R-:W-:Y:S01]  /*2690*/  FMUL R13, R24.reuse, R7 ;  /* 0x00000007180d7220 */ /* 0x040fe20000400000 */
[----:B------:R-:W-:Y:S01]  /*26a0*/  F2FP.BF16.F32.PACK_AB R5, R45, R28 ;  /* 0x0000001c2d05723e */ /* 0x000fe200000010ff */
[----:B------:R-:W-:Y:S01]  /*26b0*/  FMUL R26, R57, R49 ;  /* 0x00000031391a7220 */ /* 0x000fe20000400000 */
[----:B------:R-:W-:Y:S01]  /*26c0*/  F2FP.BF16.F32.PACK_AB R7, R47, R12 ;  /* 0x0000000c2f07723e */ /* 0x000fe200000010ff */
[----:B------:R-:W-:Y:S01]  /*26d0*/  FMUL R29, R24, R13 ;  /* 0x0000000d181d7220 */ /* 0x000fe20000400000 */
[----:B------:R-:W-:Y:S01]  /*26e0*/  FADD R30, R20, R23 ;  /* 0x00000017141e7221 */ /* 0x000fe20000000000 */
[----:B------:R-:W1:Y:S01]  /*26f0*/  LDC.64 R12, c[0x0][0x228] ;  /* 0x00008a00ff0c7b82 */ /* 0x000e620000000a00 */
[----:B------:R-:W-:Y:S01]  /*2700*/  FMUL R49, R57, R48 ;  /* 0x0000003039317220 */ /* 0x000fe20000400000 */
[----:B------:R2:W-:Y:S01]  /*2710*/  STSM.16.M88.4 [R19], R4 ;  /* 0x0000000413007844 */ /* 0x0005e20000000200 */
[----:B------:R-:W-:Y:S01]  /*2720*/  IMAD R20, R18, UR5, RZ ;  /* 0x0000000512147c24 */ /* 0x000fe2000f8e02ff */
[----:B------:R-:W-:Y:S01]  /*2730*/  LOP3.LUT R48, R0, 0xff, RZ, 0xc0, !PT ;  /* 0x000000ff00307812 */ /* 0x000fe200078ec0ff */
[----:B------:R-:W-:Y:S01]  /*2740*/  FFMA.FTZ R31, R24, 1.4426950216293334961, R29 ;  /* 0x3fb8aa3b181f7823 */ /* 0x000fe2000001001d */
[----:B------:R-:W-:Y:S01]  /*2750*/  USHF.L.U32 UR5, UR4, 0x1, URZ ;  /* 0x0000000104057899 */ /* 0x000fe2000800063f */
[----:B------:R-:W-:Y:S01]  /*2760*/  ISETP.GE.U32.AND P1, PT, R9, 0x7f800000, PT ;  /* 0x7f8000000900780c */ /* 0x000fe20003f26070 */
[----:B------:R-:W-:Y:S01]  /*2770*/  @!P4 FMUL R11, R11, 16777216 ;  /* 0x4b8000000b0bc820 */ /* 0x000fe20000400000 */
[----:B------:R-:W-:Y:S01]  /*2780*/  LEA R48, R48, UR13, 0x4 ;  /* 0x0000000d30307c11 */ /* 0x000fe2000f8e20ff */
[----:B------:R-:W-:Y:S01]  /*2790*/  FADD R31, R22, R31 ;  /* 0x0000001f161f7221 */ /* 0x000fe20000000000 */
[----:B------:R-:W-:Y:S01]  /*27a0*/  SHF.R.U32.HI R17, RZ, 0x7, R0 ;  /* 0x00000007ff117819 */ /* 0x000fe20000011600 */
[----:B------:R-:W-:Y:S01]  /*27b0*/  @!P4 FMUL R10, R10, 16777216 ;  /* 0x4b8000000a0ac820 */ /* 0x000fe20000400000 */
[----:B------:R-:W-:Y:S01]  /*27c0*/  @!P4 FMUL R16, R16, 16777216 ;  /* 0x4b8000001010c820 */ /* 0x000fe20000400000 */
[----:B------:R-:W-:Y:S01]  /*27d0*/  @!P4 FMUL R21, R21, 16777216 ;  /* 0x4b8000001515c820 */ /* 0x000fe20000400000 */
[----:B------:R-:W-:Y:S01]  /*27e0*/  @!P0 FMUL R53, R53, 16777216 ;  /* 0x4b80000035358820 */ /* 0x000fe20000400000 */
[----:B------:R-:W-:Y:S01]  /*27f0*/  @!P0 FMUL R52, R52, 16777216 ;  /* 0x4b80000034348820 */ /* 0x000fe20000400000 */
[----:B------:R-:W-:Y:S01]  /*2800*/  SGXT.U32 R17, R17, 0x1 ;  /* 0x000000011111781a */ /* 0x000fe20000000000 */
[----:B--2---:R-:W-:-:S02]  /*2810*/  @P2 IMAD.MOV.U32 R7, RZ, RZ, 0x7f800000 ;  /* 0x7f800000ff072424 */ /* 0x004fc400078e00ff */
[----:B------:R-:W-:Y:S01]  /*2820*/  FMUL R11, R56, R11 ;  /* 0x0000000b380b7220 */ /* 0x000fe20000400000 */
[----:B------:R-:W-:Y:S01]  /*2830*/  IMAD.SHL.U32 R5, R20, 0x2, RZ ;  /* 0x0000000214057824 */ /* 0x000fe200078e00ff */
[----:B------:R-:W-:Y:S01]  /*2840*/  @P1 MOV R22, 0x7f800000 ;  /* 0x7f80000000161802 */ /* 0x000fe20000000f00 */
[----:B------:R-:W-:Y:S01]  /*2850*/  @P2 FFMA.FTZ R31, R8, R7, +INF ;  /* 0x7f800000081f2423 */ /* 0x000fe20000010007 */
[C---:B------:R-:W-:Y:S01]  /*2860*/  FMUL R10, R56.reuse, R10 ;  /* 0x0000000a380a7220 */ /* 0x040fe20000400000 */
[C---:B------:R-:W-:Y:S01]  /*2870*/  FMUL R16, R56.reuse, R16 ;  /* 0x0000001038107220 */ /* 0x040fe20000400000 */
[----:B-1----:R-:W-:Y:S01]  /*2880*/  IADD3 R34, P2, P3, R5, UR5, R12 ;  /* 0x0000000505227c10 */ /* 0x002fe2000fb5e00c */
[----:B------:R-:W-:Y:S01]  /*2890*/  BAR.SYNC.DEFER_BLOCKING 0x0 ;  /* 0x0000000000007b1d */ /* 0x000fe20000010000 */
[----:B------:R-:W-:Y:S01]  /*28a0*/  FMUL R21, R56, R21 ;  /* 0x0000001538157220 */ /* 0x000fe20000400000 */
[C---:B------:R-:W-:Y:S01]  /*28b0*/  FMUL R53, R57.reuse, R53 ;  /* 0x0000003539357220 */ /* 0x040fe20000400000 */
[----:B------:R-:W-:Y:S01]  /*28c0*/  FMUL R52, R57, R52 ;  /* 0x0000003439347220 */ /* 0x000fe20000400000 */
[----:B0-----:R-:W-:-:S02]  /*28d0*/  IMAD R3, R17, R14, RZ ;  /* 0x0000000e11037224 */ /* 0x001fc400078e02ff */
[C---:B------:R-:W-:Y:S01]  /*28e0*/  @P1 FFMA.FTZ R30, R9.reuse, R22, +INF ;  /* 0x7f800000091e1423 */ /* 0x040fe20000010016 */
[----:B------:R-:W-:Y:S01]  /*28f0*/  FSETP.NEU.AND P0, PT, R9, RZ, PT ;  /* 0x000000ff0900720b */ /* 0x000fe20003f0d000 */
[----:B------:R-:W-:Y:S01]  /*2900*/  UIMAD.WIDE UR4, UR4, 0x2, URZ ;  /* 0x00000002040478a5 */ /* 0x000fe2000f8e023f */
[----:B------:R-:W-:Y:S01]  /*2910*/  FSETP.NEU.AND P1, PT, R8, RZ, PT ;  /* 0x000000ff0800720b */ /* 0x000fe20003f2d000 */
[----:B------:R-:W-:Y:S01]  /*2920*/  IMAD R15, R14, 0x2, R3 ;  /* 0x000000020e0f7824 */ /* 0x000fe200078e0203 */
[----:B------:R-:W-:Y:S01]  /*2930*/  F2FP.BF16.F32.PACK_AB R8, R52, R49 ;  /* 0x000000313408723e */ /* 0x000fe200000010ff */
[----:B------:R-:W-:Y:S01]  /*2940*/  IMAD.HI R20, R20, 0x2, RZ ;  /* 0x0000000214147827 */ /* 0x000fe200078e02ff */
[----:B------:R-:W-:Y:S02]  /*2950*/  F2FP.BF16.F32.PACK_AB R9, R53, R26 ;  /* 0x0000001a3509723e */ /* 0x000fe400000010ff */
[----:B------:R-:W-:Y:S01]  /*2960*/  F2FP.BF16.F32.PACK_AB R10, R10, R21 ;  /* 0x000000150a0a723e */ /* 0x000fe200000010ff */
[----:B------:R-:W-:Y:S01]  /*2970*/  IMAD R17, R14, 0x2, R15 ;  /* 0x000000020e117824 */ /* 0x000fe200078e020f */
[----:B------:R-:W-:Y:S01]  /*2980*/  F2FP.BF16.F32.PACK_AB R11, R11, R16 ;  /* 0x000000100b0b723e */ /* 0x000fe200000010ff */
[----:B------:R-:W-:Y:S01]  /*2990*/  ULDC UR4, c[0x0][0x27c] ;  /* 0x00009f0000047ab9 */ /* 0x000fe20000000800 */
[----:B------:R-:W-:Y:S01]  /*29a0*/  IADD3.X R50, R20, UR5, R13, P2, P3 ;  /* 0x0000000514327c10 */ /* 0x000fe200097e640d */
[C---:B------:R-:W-:Y:S01]  /*29b0*/  IMAD R25, R14.reuse, 0x2, R17 ;  /* 0x000000020e197824 */ /* 0x040fe200078e0211 */
[-C--:B------:R-:W-:Y:S01]  /*29c0*/  LEA R22, P6, R3, R34.reuse, 0x1 ;  /* 0x0000002203167211 */ /* 0x080fe200078c08ff */
[----:B------:R-:W-:Y:S01]  /*29d0*/  UIMAD UR4, UR12, UR4, URZ ;  /* 0x000000040c0472a4 */ /* 0x000fe2000f8e023f */
[-C--:B------:R-:W-:Y:S01]  /*29e0*/  LEA R20, P5, R15, R34.reuse, 0x1 ;  /* 0x000000220f147211 */ /* 0x080fe200078a08ff */
[C---:B------:R-:W-:Y:S01]  /*29f0*/  IMAD R43, R14.reuse, 0x2, R25 ;  /* 0x000000020e2b7824 */ /* 0x040fe200078e0219 */
[----:B------:R-:W0:Y:S01]  /*2a00*/  LDS.128 R4, [R48] ;  /* 0x0000000030047984 */ /* 0x000e220000000c00 */
[----:B------:R-:W-:Y:S01]  /*2a10*/  LEA R16, P2, R17, R34, 0x1 ;  /* 0x0000002211107211 */ /* 0x000fe200078408ff */
[----:B------:R-:W-:Y:S01]  /*2a20*/  USHF.L.U32 UR6, UR4, 0x2, URZ ;  /* 0x0000000204067899 */ /* 0x000fe2000800063f */
[C---:B------:R-:W-:Y:S01]  /*2a30*/  IMAD R35, R14.reuse, 0x2, R43 ;  /* 0x000000020e237824 */ /* 0x040fe200078e022b */
[----:B------:R-:W-:Y:S01]  /*2a40*/  BAR.SYNC.DEFER_BLOCKING 0x0 ;  /* 0x0000000000007b1d */ /* 0x000fe20000010000 */
[-C--:B------:R-:W-:Y:S01]  /*2a50*/  LEA.HI.X.SX32 R23, R3, R50.reuse, 0x1, P6 ;  /* 0x0000003203177211 */ /* 0x080fe200030f0eff */
[----:B------:R-:W-:Y:S01]  /*2a60*/  UIMAD.WIDE UR4, UR4, 0x4, URZ ;  /* 0x00000004040478a5 */ /* 0x000fe2000f8e023f */
[----:B------:R-:W-:Y:S01]  /*2a70*/  IMAD R27, R14, 0x2, R35 ;  /* 0x000000020e1b7824 */ /* 0x000fe200078e0223 */
[----:B------:R-:W-:-:S02]  /*2a80*/  LEA.HI.X.SX32 R21, R15, R50, 0x1, P5 ;  /* 0x000000320f157211 */ /* 0x000fc400028f0eff */
[----:B------:R-:W-:Y:S01]  /*2a90*/  LEA R12, P4, R25, R34, 0x1 ;  /* 0x00000022190c7211 */ /* 0x000fe200078808ff */
[C---:B------:R-:W-:Y:S01]  /*2aa0*/  IMAD R29, R14.reuse, 0x2, R27 ;  /* 0x000000020e1d7824 */ /* 0x040fe200078e021b */
[----:B------:R-:W-:Y:S02]  /*2ab0*/  LEA.HI.X.SX32 R17, R17, R50, 0x1, P2 ;  /* 0x0000003211117211 */ /* 0x000fe400010f0eff */
[-C--:B------:R-:W-:Y:S01]  /*2ac0*/  LEA R24, P6, R35, R34.reuse, 0x1 ;  /* 0x0000002223187211 */ /* 0x080fe200078c08ff */
[C---:B------:R-:W-:Y:S01]  /*2ad0*/  IMAD R39, R14.reuse, 0x2, R29 ;  /* 0x000000020e277824 */ /* 0x040fe200078e021d */
[-C--:B------:R-:W-:Y:S02]  /*2ae0*/  LEA R26, P5, R27, R34.reuse, 0x1 ;  /* 0x000000221b1a7211 */ /* 0x080fe400078a08ff */
[----:B------:R-:W-:Y:S01]  /*2af0*/  LEA R28, P2, R29, R34, 0x1 ;  /* 0x000000221d1c7211 */ /* 0x000fe200078408ff */
[----:B------:R-:W-:Y:S01]  /*2b00*/  IMAD R47, R14, 0x2, R39 ;  /* 0x000000020e2f7824 */ /* 0x000fe200078e0227 */
[----:B------:R-:W-:-:S02]  /*2b10*/  LEA.HI.X.SX32 R13, R25, R50, 0x1, P4 ;  /* 0x00000032190d7211 */ /* 0x000fc400020f0eff */
[----:B------:R-:W-:Y:S01]  /*2b20*/  LEA R38, P4, R39, R34, 0x1 ;  /* 0x0000002227267211 */ /* 0x000fe200078808ff */
[C---:B------:R-:W-:Y:S01]  /*2b30*/  IMAD R41, R14.reuse, 0x2, R47 ;  /* 0x000000020e297824 */ /* 0x040fe200078e022f */
[-C--:B------:R-:W-:Y:S02]  /*2b40*/  LEA.HI.X.SX32 R25, R35, R50.reuse, 0x1, P6 ;  /* 0x0000003223197211 */ /* 0x080fe400030f0eff */
[----:B------:R-:W-:Y:S01]  /*2b50*/  LEA.HI.X.SX32 R27, R27, R50, 0x1, P5 ;  /* 0x000000321b1b7211 */ /* 0x000fe200028f0eff */
[C---:B------:R-:W-:Y:S01]  /*2b60*/  IMAD R37, R14.reuse, 0x2, R41 ;  /* 0x000000020e257824 */ /* 0x040fe200078e0229 */
[----:B------:R1:W-:Y:S01]  /*2b70*/  STSM.16.M88.4 [R19], R8 ;  /* 0x0000000813007844 */ /* 0x0003e20000000200 */
[-C--:B------:R-:W-:Y:S02]  /*2b80*/  LEA R40, P6, R41, R34.reuse, 0x1 ;  /* 0x0000002229287211 */ /* 0x080fe400078c08ff */
[----:B------:R-:W-:Y:S01]  /*2b90*/  IMAD R45, R14, 0x2, R37 ;  /* 0x000000020e2d7824 */ /* 0x000fe200078e0225 */
[----:B------:R-:W-:Y:S01]  /*2ba0*/  BAR.SYNC.DEFER_BLOCKING 0x0 ;  /* 0x0000000000007b1d */ /* 0x000fe20000010000 */
[----:B------:R-:W-:-:S02]  /*2bb0*/  LEA R36, P5, R37, R34, 0x1 ;  /* 0x0000002225247211 */ /* 0x000fc400078a08ff */
[C---:B------:R-:W-:Y:S01]  /*2bc0*/  IMAD R49, R14.reuse, 0x2, R45 ;  /* 0x000000020e317824 */ /* 0x040fe200078e022d */
[----:B------:R-:W-:Y:S02]  /*2bd0*/  LEA.HI.X.SX32 R29, R29, R50, 0x1, P2 ;  /* 0x000000321d1d7211 */ /* 0x000fe400010f0eff */
[----:B------:R-:W-:Y:S01]  /*2be0*/  LEA R44, P2, R45, R34, 0x1 ;  /* 0x000000222d2c7211 */ /* 0x000fe200078408ff */
[----:B------:R-:W-:Y:S01]  /*2bf0*/  IMAD R51, R14, 0x2, R49 ;  /* 0x000000020e337824 */ /* 0x000fe200078e0231 */
[----:B0-----:R-:W-:Y:S02]  /*2c00*/  PRMT R3, R4, 0x7632, R3 ;  /* 0x0000763204037816 */ /* 0x001fe40000000003 */
[----:B------:R-:W-:Y:S01]  /*2c10*/  LEA.HI.X.SX32 R39, R39, R50, 0x1, P4 ;  /* 0x0000003227277211 */ /* 0x000fe200020f0eff */
[----:B------:R-:W-:Y:S01]  /*2c20*/  IMAD R53, R14, 0x2, R51 ;  /* 0x000000020e357824 */ /* 0x000fe200078e0233 */
[----:B------:R-:W-:Y:S02]  /*2c30*/  LEA R14, P3, R43, R34, 0x1 ;  /* 0x000000222b0e7211 */ /* 0x000fe400078608ff */
[----:B-1----:R-:W-:-:S02]  /*2c40*/  PRMT R19, R6, 0x7632, R19 ;  /* 0x0000763206137816 */ /* 0x002fc40000000013 */
[----:B------:R-:W-:Y:S02]  /*2c50*/  LEA.HI.X.SX32 R15, R43, R50, 0x1, P3 ;  /* 0x000000322b0f7211 */ /* 0x000fe400018f0eff */
[-C--:B------:R-:W-:Y:S02]  /*2c60*/  LEA R42, P3, R47, R34.reuse, 0x1 ;  /* 0x000000222f2a7211 */ /* 0x080fe400078608ff */
[----:B------:R-:W-:Y:S02]  /*2c70*/  LEA R46, P4, R49, R34, 0x1 ;  /* 0x00000022312e7211 */ /* 0x000fe400078808ff */
[-C--:B------:R-:W-:Y:S01]  /*2c80*/  LEA.HI.X.SX32 R43, R47, R50.reuse, 0x1, P3 ;  /* 0x000000322f2b7211 */ /* 0x080fe200018f0eff */
[----:B------:R0:W1:Y:S01]  /*2c90*/  LDS.128 R8, [R48] ;  /* 0x0000000030087984 */ /* 0x0000620000000c00 */
[-C--:B------:R-:W-:Y:S02]  /*2ca0*/  LEA.HI.X.SX32 R41, R41, R50.reuse, 0x1, P6 ;  /* 0x0000003229297211 */ /* 0x080fe400030f0eff */
[-C--:B------:R-:W-:Y:S01]  /*2cb0*/  LEA.HI.X.SX32 R37, R37, R50.reuse, 0x1, P5 ;  /* 0x0000003225257211 */ /* 0x080fe200028f0eff */
[----:B------:R-:W-:Y:S01]  /*2cc0*/  STG.E.U16 desc[UR20][R22.64], R4 ;  /* 0x0000000416007986 */ /* 0x000fe2000c101514 */
[----:B------:R-:W-:-:S02]  /*2cd0*/  LEA.HI.X.SX32 R45, R45, R50, 0x1, P2 ;  /* 0x000000322d2d7211 */ /* 0x000fc400010f0eff */
[----:B------:R-:W-:Y:S01]  /*2ce0*/  LEA.HI.X.SX32 R47, R49, R50, 0x1, P4 ;  /* 0x00000032312f7211 */ /* 0x000fe200020f0eff */
[----:B------:R2:W-:Y:S01]  /*2cf0*/  STG.E.U16 desc[UR20][R20.64], R5 ;  /* 0x0000000514007986 */ /* 0x0005e2000c101514 */
[-C--:B0-----:R-:W-:Y:S02]  /*2d00*/  LEA R48, P3, R51, R34.reuse, 0x1 ;  /* 0x0000002233307211 */ /* 0x081fe400078608ff */
[----:B------:R-:W-:Y:S01]  /*2d10*/  LEA R34, P6, R53, R34, 0x1 ;  /* 0x0000002235227211 */ /* 0x000fe200078c08ff */
[----:B------:R0:W-:Y:S01]  /*2d20*/  STG.E.U16 desc[UR20][R16.64], R6 ;  /* 0x0000000610007986 */ /* 0x0001e2000c101514 */
[-C--:B------:R-:W-:Y:S02]  /*2d30*/  LEA.HI.X.SX32 R49, R51, R50.reuse, 0x1, P3 ;  /* 0x0000003233317211 */ /* 0x080fe400018f0eff */
[----:B------:R-:W-:Y:S01]  /*2d40*/  LEA.HI.X.SX32 R35, R53, R50, 0x1, P6 ;  /* 0x0000003235237211 */ /* 0x000fe200030f0eff */
[----:B------:R3:W-:Y:S01]  /*2d50*/  STG.E.U16 desc[UR20][R12.64], R7 ;  /* 0x000000070c007986 */ /* 0x0007e2000c101514 */
[C---:B------:R-:W-:Y:S01]  /*2d60*/  LOP3.LUT P2, RZ, R0.reuse, 0x80, RZ, 0xc0, !PT ;  /* 0x0000008000ff7812 */ /* 0x040fe2000784c0ff */
[----:B------:R-:W-:Y:S01]  /*2d70*/  IMAD.SHL.U32 R0, R0, 0x2, RZ ;  /* 0x0000000200007824 */ /* 0x000fe200078e00ff */
[----:B------:R-:W-:Y:S01]  /*2d80*/  FSEL R30, R30, -INF , P0 ;  /* 0xff8000001e1e7808 */ /* 0x000fe20000000000 */
[----:B------:R4:W-:Y:S01]  /*2d90*/  STG.E.U16 desc[UR20][R14.64], R3 ;  /* 0x000000030e007986 */ /* 0x0009e2000c101514 */
[----:B--2---:R-:W-:-:S02]  /*2da0*/  PRMT R21, R7, 0x7632, R21 ;  /* 0x0000763207157816 */ /* 0x004fc40000000015 */
[----:B------:R-:W-:Y:S01]  /*2db0*/  FSEL R31, R31, -INF , P1 ;  /* 0xff8000001f1f7808 */ /* 0x000fe20000800000 */
[----:B------:R-:W-:Y:S01]  /*2dc0*/  FFMA R30, R30, 0.69314718246459960938, R33 ;  /* 0x3f3172181e1e7823 */ /* 0x000fe20000000021 */
[----:B0-----:R-:W-:Y:S01]  /*2dd0*/  PRMT R17, R5, 0x7632, R17 ;  /* 0x0000763205117816 */ /* 0x001fe20000000011 */
[----:B------:R-:W-:Y:S01]  /*2de0*/  IMAD.SHL.U32 R5, R18, 0x4, RZ ;  /* 0x0000000412057824 */ /* 0x000fe200078e00ff */
[----:B------:R-:W-:Y:S01]  /*2df0*/  LOP3.LUT R0, R0, 0x1f8, RZ, 0xc0, !PT ;  /* 0x000001f800007812 */ /* 0x000fe200078ec0ff */
[----:B------:R-:W-:Y:S01]  /*2e00*/  FFMA R31, R31, 0.69314718246459960938, R32 ;  /* 0x3f3172181f1f7823 */ /* 0x000fe20000000020 */
[----:B---3--:R-:W0:Y:S01]  /*2e10*/  LDC.64 R6, c[0x0][0x230] ;  /* 0x00008c00ff067b82 */ /* 0x008e220000000a00 */
[----:B------:R-:W-:Y:S01]  /*2e20*/  STG.E.U16 desc[UR20][R24.64], R17 ;  /* 0x0000001118007986 */ /* 0x000fe2000c101514 */
[----:B------:R-:W-:-:S03]  /*2e30*/  IMAD.HI R18, R18, 0x4, RZ ;  /* 0x0000000412127827 */ /* 0x000fc600078e02ff */
[----:B------:R-:W-:Y:S04]  /*2e40*/  STG.E.U16 desc[UR20][R26.64], R19 ;  /* 0x000000131a007986 */ /* 0x000fe8000c101514 */
[----:B------:R-:W-:Y:S01]  /*2e50*/  STG.E.U16 desc[UR20][R28.64], R21 ;  /* 0x000000151c007986 */ /* 0x000fe2000c101514 */
[----:B-1----:R-:W-:-:S03]  /*2e60*/  PRMT R22, R8, 0x7632, R22 ;  /* 0x0000763208167816 */ /* 0x002fc60000000016 */
[----:B------:R-:W-:Y:S01]  /*2e70*/  STG.E.U16 desc[UR20][R38.64], R8 ;  /* 0x0000000826007986 */ /* 0x000fe2000c101514 */
[----:B------:R-:W-:Y:S02]  /*2e80*/  PRMT R23, R9, 0x7632, R23 ;  /* 0x0000763209177816 */ /* 0x000fe40000000017 */
[----:B------:R-:W-:Y:S01]  /*2e90*/  PRMT R4, R10, 0x7632, R4 ;  /* 0x000076320a047816 */ /* 0x000fe20000000004 */
[----:B------:R-:W-:Y:S01]  /*2ea0*/  STG.E.U16 desc[UR20][R42.64], R9 ;  /* 0x000000092a007986 */ /* 0x000fe2000c101514 */
[----:B----4-:R-:W-:-:S03]  /*2eb0*/  PRMT R3, R11, 0x7632, R3 ;  /* 0x000076320b037816 */ /* 0x010fc60000000003 */
[----:B------:R-:W-:Y:S04]  /*2ec0*/  STG.E.U16 desc[UR20][R40.64], R10 ;  /* 0x0000000a28007986 */ /* 0x000fe8000c101514 */
[----:B------:R-:W-:Y:S04]  /*2ed0*/  STG.E.U16 desc[UR20][R36.64], R11 ;  /* 0x0000000b24007986 */ /* 0x000fe8000c101514 */
[----:B------:R-:W-:Y:S04]  /*2ee0*/  STG.E.U16 desc[UR20][R44.64], R22 ;  /* 0x000000162c007986 */ /* 0x000fe8000c101514 */
[----:B------:R-:W-:Y:S04]  /*2ef0*/  STG.E.U16 desc[UR20][R46.64], R23 ;  /* 0x000000172e007986 */ /* 0x000fe8000c101514 */
[----:B------:R0:W-:Y:S04]  /*2f00*/  STG.E.U16 desc[UR20][R48.64], R4 ;  /* 0x0000000430007986 */ /* 0x0001e8000c101514 */
[----:B------:R1:W-:Y:S01]  /*2f10*/  STG.E.U16 desc[UR20][R34.64], R3 ;  /* 0x0000000322007986 */ /* 0x0003e2000c101514 */
[----:B------:R-:W-:Y:S01]  /*2f20*/  BAR.SYNC.DEFER_BLOCKING 0x0 ;  /* 0x0000000000007b1d */ /* 0x000fe20000010000 */
[----:B0-----:R-:W-:-:S04]  /*2f30*/  IADD3 R4, P0, P1, R5, UR6, R6 ;  /* 0x0000000605047c10 */ /* 0x001fc8000f91e006 */
[----:B------:R-:W-:Y:S01]  /*2f40*/  IADD3.X R5, R18, UR5, R7, P0, P1 ;  /* 0x0000000512057c10 */ /* 0x000fe200087e2407 */
[----:B------:R1:W-:Y:S02]  /*2f50*/  STS.64 [R0+UR13], R30 ;  /* 0x0000001e00007988 */ /* 0x0003e40008000a0d */
[----:B------:R-:W-:Y:S06]  /*2f60*/  BAR.SYNC.DEFER_BLOCKING 0x0 ;  /* 0x0000000000007b1d */ /* 0x000fec0000010000 */
[----:B------:R-:W-:Y:S05]  /*2f70*/  @P2 EXIT ;  /* 0x000000000000294d */ /* 0x000fea0003800000 */
[----:B-1----:R-:W0:Y:S04]  /*2f80*/  LDS R3, [R2] ;  /* 0x0000000002037984 */ /* 0x002e280000000800 */
[----:B0-----:R-:W-:Y:S01]  /*2f90*/  STG.E desc[UR20][R4.64], R3 ;  /* 0x0000000304007986 */ /* 0x001fe2000c101914 */
[----:B------:R-:W-:Y:S05]  /*2fa0*/  EXIT ;  /* 0x000000000000794d */ /* 0x000fea0003800000 */
.L_x_2:
[----:B------:R-:W-:-:S00]  /*2fb0*/  BRA `(.L_x_2) ;  /* 0xfffffffc00fc7947 */ /* 0x000fc0000383ffff */
[----:B------:R-:W-:-:S00]  /*2fc0*/  NOP ;  /* 0x0000000000007918 */ /* 0x000fc00000000000 */
        /* <DEDUP_REMOVED lines=11> */
.L_x_3:


//--------------------- .nv.global.init           --------------------------
	.section	.nv.global.init,"aw",@progbits
.nv.global.init:
	.type		_$_str,@object
	.size		_$_str,(.L_0 - _$_str)
_$_str:
        /*0000*/ 	.byte	0x5f, 0x5f, 0x43, 0x55, 0x44, 0x41, 0x5f, 0x46, 0x54, 0x5a, 0x00
.L_0:


//--------------------- .nv.shared.attn_fwd       --------------------------
	.section	.nv.shared.attn_fwd,"aw",@nobits
	.sectionflags	@""
	.align	16
	.zero		1024


//--------------------- .nv.shared.reserved.0     --------------------------
	.section	.nv.shared.reserved.0,"aw",@nobits
	.weak		__nv_reservedSMEM_offset_0_alias
	.size		__nv_reservedSMEM_offset_0_alias, 0, 0
	.other		__nv_reservedSMEM_offset_0_alias,@"STO_CUDA_RESERVED_SHARED STV_DEFAULT"
__nv_reservedSMEM_offset_0_alias:
	.zero		0


//--------------------- .nv.constant0.attn_fwd    --------------------------
	.section	.nv.constant0.attn_fwd,"a",@progbits
	.sectionflags	@""
	.align	4
.nv.constant0.attn_fwd:
	.zero		664


//--------------------- SYMBOLS --------------------------

	.type		.nv.reservedSmem.offset0,@object
	.size		.nv.reservedSmem.offset0,0x4
